	.target	sm_90a

	.elftype	@"ET_EXEC"


//--------------------- .note.nv.tkinfo           --------------------------
	.section	.note.nv.tkinfo,"",@"SHT_NOTE"
	.sectionflags	@"SHF_NOTE_NV_TKINFO"
	.tkinfo
        /*0018*/ 	.word	0x00000002
        /*0030*/ 	.string	""
        /*0030*/ 	.string	"ptxas"
        /*0030*/ 	.string	"Cuda compilation tools, release 13.0, V13.0.88"
        /*0030*/ 	.string	"Build cuda_13.0.r13.0/compiler.36424714_0"
        /*0030*/ 	.string	"-v  -suppress-debug-info  -lineinfo  -arch sm_90a "



//--------------------- .note.nv.cuinfo           --------------------------
	.section	.note.nv.cuinfo,"",@"SHT_NOTE"
	.sectionflags	@"SHF_NOTE_NV_CUINFO"
        /*0018*/ 	.short	0x0002
        /*001a*/ 	.short	0x005a
        /*001c*/ 	.short	0x0082
	.zero		2


//--------------------- .nv.info                  --------------------------
	.section	.nv.info,"",@"SHT_CUDA_INFO"
	.align	4


	//----- nvinfo : EIATTR_REGCOUNT
	.align		4
        /*0000*/ 	.byte	0x04, 0x2f
        /*0002*/ 	.short	(.L_1 - .L_0)
	.align		4
.L_0:
        /*0004*/ 	.word	index@(gluon_wgmma)
        /*0008*/ 	.word	0x0000005a


	//----- nvinfo : EIATTR_FRAME_SIZE
	.align		4
.L_1:
        /*000c*/ 	.byte	0x04, 0x11
        /*000e*/ 	.short	(.L_3 - .L_2)
	.align		4
.L_2:
        /*0010*/ 	.word	index@(gluon_wgmma)
        /*0014*/ 	.word	0x00000000


	//----- nvinfo : EIATTR_MIN_STACK_SIZE
	.align		4
.L_3:
        /*0018*/ 	.byte	0x04, 0x12
        /*001a*/ 	.short	(.L_5 - .L_4)
	.align		4
.L_4:
        /*001c*/ 	.word	index@(gluon_wgmma)
        /*0020*/ 	.word	0x00000000
.L_5:


//--------------------- .nv.compat                --------------------------
	.section	.nv.compat,"",@"SHT_CUDA_COMPAT_INFO"
	.align	4
        /*0000*/ 	.byte	0x02, 0x09, 0x01, 0x00, 0x02, 0x02, 0x04, 0x00, 0x02, 0x05, 0x05, 0x00, 0x03, 0x07, 0x01, 0x01
        /*0010*/ 	.byte	0x02, 0x03, 0x03, 0x00, 0x02, 0x06, 0x01, 0x00, 0x04, 0x0b, 0x08, 0x00, 0x00, 0x00, 0x00, 0x00
        /*0020*/ 	.byte	0x00, 0x00, 0x00, 0x00


//--------------------- .nv.info.gluon_wgmma      --------------------------
	.section	.nv.info.gluon_wgmma,"",@"SHT_CUDA_INFO"
	.sectionflags	@""
	.align	4


	//----- nvinfo : EIATTR_CUDA_API_VERSION
	.align		4
        /*0000*/ 	.byte	0x04, 0x37
        /*0002*/ 	.short	(.L_7 - .L_6)
.L_6:
        /*0004*/ 	.word	0x00000082


	//----- nvinfo : EIATTR_KPARAM_INFO
	.align		4
.L_7:
        /*0008*/ 	.byte	0x04, 0x17
        /*000a*/ 	.short	(.L_9 - .L_8)
.L_8:
        /*000c*/ 	.word	0x00000000
        /*0010*/ 	.short	0x000a
        /*0012*/ 	.short	0x0048
        /*0014*/ 	.byte	0x00, 0xf4, 0x21, 0x00


	//----- nvinfo : EIATTR_KPARAM_INFO
	.align		4
.L_9:
        /*0018*/ 	.byte	0x04, 0x17
        /*001a*/ 	.short	(.L_11 - .L_10)
.L_10:
        /*001c*/ 	.word	0x00000000
        /*0020*/ 	.short	0x0009
        /*0022*/ 	.short	0x0040
        /*0024*/ 	.byte	0x00, 0xf4, 0x21, 0x00


	//----- nvinfo : EIATTR_KPARAM_INFO
	.align		4
.L_11:
        /*0028*/ 	.byte	0x04, 0x17
        /*002a*/ 	.short	(.L_13 - .L_12)
.L_12:
        /*002c*/ 	.word	0x00000000
        /*0030*/ 	.short	0x0008
        /*0032*/ 	.short	0x0038
        /*0034*/ 	.byte	0x00, 0xf0, 0x21, 0x00


	//----- nvinfo : EIATTR_KPARAM_INFO
	.align		4
.L_13:
        /*0038*/ 	.byte	0x04, 0x17
        /*003a*/ 	.short	(.L_15 - .L_14)
.L_14:
        /*003c*/ 	.word	0x00000000
        /*0040*/ 	.short	0x0007
        /*0042*/ 	.short	0x0030
        /*0044*/ 	.byte	0x00, 0xf0, 0x21, 0x00


	//----- nvinfo : EIATTR_KPARAM_INFO
	.align		4
.L_15:
        /*0048*/ 	.byte	0x04, 0x17
        /*004a*/ 	.short	(.L_17 - .L_16)
.L_16:
        /*004c*/ 	.word	0x00000000
        /*0050*/ 	.short	0x0006
        /*0052*/ 	.short	0x0028
        /*0054*/ 	.byte	0x00, 0xf0, 0x21, 0x00


	//----- nvinfo : EIATTR_KPARAM_INFO
	.align		4
.L_17:
        /*0058*/ 	.byte	0x04, 0x17
        /*005a*/ 	.short	(.L_19 - .L_18)
.L_18:
        /*005c*/ 	.word	0x00000000
        /*0060*/ 	.short	0x0005
        /*0062*/ 	.short	0x0020
        /*0064*/ 	.byte	0x00, 0xf0, 0x11, 0x00


	//----- nvinfo : EIATTR_KPARAM_INFO
	.align		4
.L_19:
        /*0068*/ 	.byte	0x04, 0x17
        /*006a*/ 	.short	(.L_21 - .L_20)
.L_20:
        /*006c*/ 	.word	0x00000000
        /*0070*/ 	.short	0x0004
        /*0072*/ 	.short	0x001c
        /*0074*/ 	.byte	0x00, 0xf0, 0x11, 0x00


	//----- nvinfo : EIATTR_KPARAM_INFO
	.align		4
.L_21:
        /*0078*/ 	.byte	0x04, 0x17
        /*007a*/ 	.short	(.L_23 - .L_22)
.L_22:
        /*007c*/ 	.word	0x00000000
        /*0080*/ 	.short	0x0003
        /*0082*/ 	.short	0x0018
        /*0084*/ 	.byte	0x00, 0xf0, 0x11, 0x00


	//----- nvinfo : EIATTR_KPARAM_INFO
	.align		4
.L_23:
        /*0088*/ 	.byte	0x04, 0x17
        /*008a*/ 	.short	(.L_25 - .L_24)
.L_24:
        /*008c*/ 	.word	0x00000000
        /*0090*/ 	.short	0x0002
        /*0092*/ 	.short	0x0010
        /*0094*/ 	.byte	0x00, 0xf4, 0x21, 0x00


	//----- nvinfo : EIATTR_KPARAM_INFO
	.align		4
.L_25:
        /*0098*/ 	.byte	0x04, 0x17
        /*009a*/ 	.short	(.L_27 - .L_26)
.L_26:
        /*009c*/ 	.word	0x00000000
        /*00a0*/ 	.short	0x0001
        /*00a2*/ 	.short	0x0008
        /*00a4*/ 	.byte	0x00, 0xf4, 0x21, 0x00


	//----- nvinfo : EIATTR_KPARAM_INFO
	.align		4
.L_27:
        /*00a8*/ 	.byte	0x04, 0x17
        /*00aa*/ 	.short	(.L_29 - .L_28)
.L_28:
        /*00ac*/ 	.word	0x00000000
        /*00b0*/ 	.short	0x0000
        /*00b2*/ 	.short	0x0000
        /*00b4*/ 	.byte	0x00, 0xf4, 0x21, 0x00


	//----- nvinfo : EIATTR_SPARSE_MMA_MASK
	.align		4
.L_29:
        /*00b8*/ 	.byte	0x03, 0x50
        /*00ba*/ 	.short	0x0000


	//----- nvinfo : EIATTR_MAXREG_COUNT
	.align		4
        /*00bc*/ 	.byte	0x03, 0x1b
        /*00be*/ 	.short	0x00ff


	//----- nvinfo : EIATTR_NUM_BARRIERS
	.align		4
        /*00c0*/ 	.byte	0x02, 0x4c
        /*00c2*/ 	.byte	0x01
	.zero		1


	//----- nvinfo : EIATTR_MERCURY_ISA_VERSION
	.align		4
        /*00c4*/ 	.byte	0x03, 0x5f
        /*00c6*/ 	.short	0x0101


	//----- nvinfo : EIATTR_INT_WARP_WIDE_INSTR_OFFSETS
	.align		4
        /*00c8*/ 	.byte	0x04, 0x31
        /*00ca*/ 	.short	(.L_31 - .L_30)


	//   ....[0]....
.L_30:
        /*00cc*/ 	.word	0x00001320


	//   ....[1]....
        /*00d0*/ 	.word	0x000013b0


	//   ....[2]....
        /*00d4*/ 	.word	0x000018f0


	//   ....[3]....
        /*00d8*/ 	.word	0x00001900


	//   ....[4]....
        /*00dc*/ 	.word	0x00001970


	//   ....[5]....
        /*00e0*/ 	.word	0x00001980


	//   ....[6]....
        /*00e4*/ 	.word	0x00002040


	//   ....[7]....
        /*00e8*/ 	.word	0x00002050


	//----- nvinfo : EIATTR_COOP_GROUP_MASK_REGIDS
	.align		4
.L_31:
        /*00ec*/ 	.byte	0x04, 0x29
        /*00ee*/ 	.short	(.L_33 - .L_32)


	//   ....[0]....
.L_32:
        /*00f0*/ 	.word	0xffffffff


	//   ....[1]....
        /*00f4*/ 	.word	0xffffffff


	//   ....[2]....
        /*00f8*/ 	.word	0xffffffff


	//----- nvinfo : EIATTR_COOP_GROUP_INSTR_OFFSETS
	.align		4
.L_33:
        /*00fc*/ 	.byte	0x04, 0x28
        /*00fe*/ 	.short	(.L_35 - .L_34)


	//   ....[0]....
.L_34:
        /*0100*/ 	.word	0x00000150


	//   ....[1]....
        /*0104*/ 	.word	0x00000700


	//   ....[2]....
        /*0108*/ 	.word	0x00000cf0


	//----- nvinfo : EIATTR_MBARRIER_INSTR_OFFSETS
	.align		4
.L_35:
        /*010c*/ 	.byte	0x04, 0x39
        /*010e*/ 	.short	(.L_37 - .L_36)


	//   ....[0]....
.L_36:
        /*0110*/ 	.word	0x00001470
        /*0114*/ 	.word	0x000000ff
        /*0118*/ 	.word	0x00010000
        /*011c*/ 	.short	0x0100
        /*011e*/ 	.byte	0x06
	.zero		1


	//   ....[1]....
        /*0120*/ 	.word	0x00001a30
        /*0124*/ 	.word	0x000000ff
        /*0128*/ 	.word	0x00010000
        /*012c*/ 	.short	0x010a
        /*012e*/ 	.byte	0x06
	.zero		1


	//   ....[2]....
        /*0130*/ 	.word	0x00001dc0
        /*0134*/ 	.word	0x000000ff
        /*0138*/ 	.word	0x00010000
        /*013c*/ 	.short	0x0108
        /*013e*/ 	.byte	0x06
	.zero		1


	//   ....[3]....
        /*0140*/ 	.word	0x000020e0
        /*0144*/ 	.word	0x000000ff
        /*0148*/ 	.word	0x00010000
        /*014c*/ 	.short	0x010a
        /*014e*/ 	.byte	0x06
	.zero		1


	//----- nvinfo : EIATTR_NUM_MBARRIERS
	.align		4
.L_37:
        /*0150*/ 	.byte	0x03, 0x38
        /*0152*/ 	.short	0x0001


	//----- nvinfo : EIATTR_EXIT_INSTR_OFFSETS
	.align		4
        /*0154*/ 	.byte	0x04, 0x1c
        /*0156*/ 	.short	(.L_39 - .L_38)


	//   ....[0]....
.L_38:
        /*0158*/ 	.word	0x000020d0


	//----- nvinfo : EIATTR_REQNTID
	.align		4
.L_39:
        /*015c*/ 	.byte	0x04, 0x10
        /*015e*/ 	.short	(.L_41 - .L_40)
.L_40:
        /*0160*/ 	.word	0x00000100
        /*0164*/ 	.word	0x00000001
        /*0168*/ 	.word	0x00000001


	//----- nvinfo : EIATTR_CRS_STACK_SIZE
	.align		4
.L_41:
        /*016c*/ 	.byte	0x04, 0x1e
        /*016e*/ 	.short	(.L_43 - .L_42)
.L_42:
        /*0170*/ 	.word	0x00000000


	//----- nvinfo : EIATTR_CBANK_PARAM_SIZE
	.align		4
.L_43:
        /*0174*/ 	.byte	0x03, 0x19
        /*0176*/ 	.short	0x0050


	//----- nvinfo : EIATTR_PARAM_CBANK
	.align		4
        /*0178*/ 	.byte	0x04, 0x0a
        /*017a*/ 	.short	(.L_45 - .L_44)
	.align		4
.L_44:
        /*017c*/ 	.word	index@(.nv.constant0.gluon_wgmma)
        /*0180*/ 	.short	0x0210
        /*0182*/ 	.short	0x0050


	//----- nvinfo : EIATTR_SW_WAR
	.align		4
.L_45:
        /*0184*/ 	.byte	0x04, 0x36
        /*0186*/ 	.short	(.L_47 - .L_46)
.L_46:
        /*0188*/ 	.word	0x00000008
.L_47:


//--------------------- .nv.callgraph             --------------------------
	.section	.nv.callgraph,"",@"SHT_CUDA_CALLGRAPH"
	.align	4
	.sectionentsize	8
	.align		4
        /*0000*/ 	.word	0x00000000
	.align		4
        /*0004*/ 	.word	0xffffffff
	.align		4
        /*0008*/ 	.word	0x00000000
	.align		4
        /*000c*/ 	.word	0xfffffffe
	.align		4
        /*0010*/ 	.word	0x00000000
	.align		4
        /*0014*/ 	.word	0xfffffffd
	.align		4
        /*0018*/ 	.word	0x00000000
	.align		4
        /*001c*/ 	.word	0xfffffffc


//--------------------- .text.gluon_wgmma         --------------------------
	.section	.text.gluon_wgmma,"ax",@progbits
	.align	128
        .global         gluon_wgmma
        .type           gluon_wgmma,@function
        .size           gluon_wgmma,(.L_x_52 - gluon_wgmma)
        .other          gluon_wgmma,@"STO_CUDA_ENTRY STV_DEFAULT"
gluon_wgmma:
.text.gluon_wgmma:
[----:B------:R-:W-:Y:S01]  /*0000*/  LDC R1, c[0x0][0x28] ;  /* 0x00000a00ff017b82 */ /* 0x000fe20000000800 */
[----:B------:R-:W1:Y:S07]  /*0010*/  S2R R0, SR_TID.X ;  /* 0x0000000000007919 */ /* 0x000e6e0000002100 */
[----:B------:R-:W2:Y:S01]  /*0020*/  S2UR UR4, SR_CgaCtaId ;  /* 0x00000000000479c3 */ /* 0x000ea20000008800 */
[----:B------:R-:W-:Y:S01]  /*0030*/  UMOV UR6, 0x400 ;  /* 0x0000040000067882 */ /* 0x000fe20000000000 */
[----:B------:R-:W-:Y:S01]  /*0040*/  ULDC UR7, c[0x0][0xc] ;  /* 0x0000030000077ab9 */ /* 0x000fe20000000800 */
[----:B------:R-:W-:Y:S01]  /*0050*/  ULDC.64 UR52, c[0x0][0x250] ;  /* 0x0000940000347ab9 */ /* 0x000fe20000000a00 */
[----:B------:R-:W-:Y:S04]  /*0060*/  BSSY B0, `(.L_x_0) ;  /* 0x000001e000007945 */ /* 0x000fe80003800000 */
[----:B------:R-:W3:Y:S08]  /*0070*/  LDC R4, c[0x0][0x228] ;  /* 0x00008a00ff047b82 */ /* 0x000ef00000000800 */
[----:B------:R-:W4:Y:S08]  /*0080*/  LDC R14, c[0x0][0x230] ;  /* 0x00008c00ff0e7b82 */ /* 0x000f300000000800 */
[----:B------:R-:W-:Y:S01]  /*0090*/  S2UR UR54, SR_CTAID.Y ;  /* 0x00000000003679c3 */ /* 0x000fe20000002600 */
[----:B--2---:R-:W-:-:S03]  /*00a0*/  ULEA UR6, UR4, UR6, 0x18 ;  /* 0x0000000604067291 */ /* 0x004fc6000f8ec03f */
[----:B------:R-:W-:Y:S01]  /*00b0*/  ULDC UR4, c[0x0][0x10] ;  /* 0x0000040000047ab9 */ /* 0x000fe20000000800 */
[----:B-1----:R-:W-:-:S03]  /*00c0*/  LOP3.LUT R6, R0, 0xff, RZ, 0xc0, !PT ;  /* 0x000000ff00067812 */ /* 0x002fc600078ec0ff */
[----:B------:R-:W1:Y:S01]  /*00d0*/  S2UR UR5, SR_CTAID.Z ;  /* 0x00000000000579c3 */ /* 0x000e620000002700 */
[----:B---3--:R-:W-:Y:S01]  /*00e0*/  VIADD R4, R4, 0xffffffff ;  /* 0xffffffff04047836 */ /* 0x008fe20000000000 */
[C---:B------:R-:W-:Y:S02]  /*00f0*/  ISETP.GE.U32.AND P0, PT, R6.reuse, 0x20, PT ;  /* 0x000000200600780c */ /* 0x040fe40003f06070 */
[C---:B------:R-:W-:Y:S02]  /*0100*/  ISETP.NE.U32.AND P2, PT, R6.reuse, RZ, PT ;  /* 0x000000ff0600720c */ /* 0x040fe40003f45070 */
[----:B------:R-:W-:Y:S02]  /*0110*/  LEA R12, R6, UR6, 0x2 ;  /* 0x00000006060c7c11 */ /* 0x000fe4000f8e10ff */
[----:B------:R-:W2:Y:S01]  /*0120*/  S2UR UR55, SR_CTAID.X ;  /* 0x00000000003779c3 */ /* 0x000ea20000002500 */
[----:B----4-:R-:W-:-:S06]  /*0130*/  VIADD R13, R14, 0xffffffff ;  /* 0xffffffff0e0d7836 */ /* 0x010fcc0000000000 */
[----:B------:R3:W-:Y:S01]  /*0140*/  @!P0 STS [R12], RZ ;  /* 0x000000ff0c008388 */ /* 0x0007e20000000800 */
[----:B------:R-:W-:-:S03]  /*0150*/  NOP ;  /* 0x0000000000007918 */ /* 0x000fc60000000000 */
[----:B------:R3:W-:Y:S01]  /*0160*/  @!P2 STS [UR6+0x24], R4 ;  /* 0x00002404ff00a988 */ /* 0x0007e20008000806 */
[----:B-1----:R-:W-:-:S03]  /*0170*/  UIMAD UR4, UR5, UR4, UR54 ;  /* 0x00000004050472a4 */ /* 0x002fc6000f8e0236 */
[----:B------:R3:W-:Y:S01]  /*0180*/  @!P2 STS [UR6+0x20], R13 ;  /* 0x0000200dff00a988 */ /* 0x0007e20008000806 */
[----:B--2---:R-:W-:-:S04]  /*0190*/  UIMAD UR4, UR4, UR7, UR55 ;  /* 0x00000007040472a4 */ /* 0x004fc8000f8e0237 */
[----:B------:R-:W-:-:S04]  /*01a0*/  UIMAD UR4, UR4, 0x180, URZ ;  /* 0x00000180040478a4 */ /* 0x000fc8000f8e023f */
[----:B------:R-:W-:-:S04]  /*01b0*/  UIADD3 UR20, UP0, UR4, UR52, URZ ;  /* 0x0000003404147290 */ /* 0x000fc8000ff1e03f */
[----:B------:R-:W-:Y:S01]  /*01c0*/  ULEA.HI.X.SX32 UR21, UR4, UR53, 0x1, UP0 ;  /* 0x0000003504157291 */ /* 0x000fe200080f0e3f */
[----:B---3--:R-:W-:Y:S11]  /*01d0*/  @P2 BRA `(.L_x_1) ;  /* 0x0000000000182947 */ /* 0x008ff60003800000 */
[----:B------:R-:W1:Y:S01]  /*01e0*/  LDS R2, [UR6+0x8] ;  /* 0x00000806ff027984 */ /* 0x000e620008000800 */
[----:B------:R-:W2:Y:S01]  /*01f0*/  LDC.64 R8, c[0x0][0x210] ;  /* 0x00008400ff087b82 */ /* 0x000ea20000000a00 */
[----:B------:R-:W-:Y:S02]  /*0200*/  IMAD.MOV.U32 R3, RZ, RZ, 0x70 ;  /* 0x00000070ff037424 */ /* 0x000fe400078e00ff */
[----:B--2---:R2:W-:Y:S03]  /*0210*/  STS.64 [UR6], R8 ;  /* 0x00000008ff007988 */ /* 0x0045e60008000a06 */
[----:B-1----:R-:W-:-:S05]  /*0220*/  LOP3.LUT R2, R2, 0x10, R3, 0xd8, !PT ;  /* 0x0000001002027812 */ /* 0x002fca00078ed803 */
[----:B------:R2:W-:Y:S02]  /*0230*/  STS [UR6+0x8], R2 ;  /* 0x00000802ff007988 */ /* 0x0005e40008000806 */
.L_x_1:
[----:B------:R-:W-:Y:S05]  /*0240*/  BSYNC B0 ;  /* 0x0000000000007941 */ /* 0x000fea0003800000 */
.L_x_0:
[----:B------:R-:W-:Y:S04]  /*0250*/  BSSY B0, `(.L_x_2) ;  /* 0x000000a000007945 */ /* 0x000fe80003800000 */
[----:B------:R-:W-:Y:S05]  /*0260*/  @P2 BRA `(.L_x_3) ;  /* 0x0000000000202947 */ /* 0x000fea0003800000 */
[----:B--2---:R-:W1:Y:S01]  /*0270*/  LDS R2, [UR6+0x34] ;  /* 0x00003406ff027984 */ /* 0x004e620008000800 */
[----:B------:R-:W-:Y:S02]  /*0280*/  IMAD.MOV.U32 R3, RZ, RZ, 0x3f000000 ;  /* 0x3f000000ff037424 */ /* 0x000fe400078e00ff */
[----:B------:R-:W-:Y:S01]  /*0290*/  @!P2 IMAD.MOV.U32 R5, RZ, RZ, 0x7f ;  /* 0x0000007fff05a424 */ /* 0x000fe200078e00ff */
[----:B------:R-:W2:Y:S02]  /*02a0*/  @!P2 LDS R8, [UR6+0x38] ;  /* 0x00003806ff08a984 */ /* 0x000ea40008000800 */
[----:B-1----:R-:W-:Y:S02]  /*02b0*/  LOP3.LUT R2, R2, 0xff000000, R3, 0xb8, !PT ;  /* 0xff00000002027812 */ /* 0x002fe400078eb803 */
[----:B--2---:R-:W-:-:S03]  /*02c0*/  @!P2 LOP3.LUT R3, R8, 0xff, R5, 0xb8, !PT ;  /* 0x000000ff0803a812 */ /* 0x004fc600078eb805 */
[----:B------:R1:W-:Y:S04]  /*02d0*/  STS [UR6+0x34], R2 ;  /* 0x00003402ff007988 */ /* 0x0003e80008000806 */
[----:B------:R1:W-:Y:S02]  /*02e0*/  @!P2 STS [UR6+0x38], R3 ;  /* 0x00003803ff00a988 */ /* 0x0003e40008000806 */
.L_x_3:
[----:B------:R-:W-:Y:S05]  /*02f0*/  BSYNC B0 ;  /* 0x0000000000007941 */ /* 0x000fea0003800000 */
.L_x_2:
[----:B------:R-:W-:Y:S04]  /*0300*/  BSSY B0, `(.L_x_4) ;  /* 0x000000e000007945 */ /* 0x000fe80003800000 */
[----:B------:R-:W-:Y:S05]  /*0310*/  @P2 BRA `(.L_x_5) ;  /* 0x0000000000302947 */ /* 0x000fea0003800000 */
[----:B-1----:R-:W1:Y:S01]  /*0320*/  LDS R3, [UR6+0x34] ;  /* 0x00003406ff037984 */ /* 0x002e620008000800 */
[----:B------:R-:W3:Y:S03]  /*0330*/  LDC.64 R10, c[0x0][0x238] ;  /* 0x00008e00ff0a7b82 */ /* 0x000ee60000000a00 */
[----:B--2---:R-:W2:Y:S01]  /*0340*/  LDS R2, [UR6+0x1c] ;  /* 0x00001c06ff027984 */ /* 0x004ea20008000800 */
[C---:B---3--:R-:W-:Y:S01]  /*0350*/  SHF.L.U64.HI R8, R10.reuse, 0x1, R11 ;  /* 0x000000010a087819 */ /* 0x048fe2000001020b */
[----:B------:R-:W-:-:S03]  /*0360*/  IMAD.SHL.U32 R5, R10, 0x2, RZ ;  /* 0x000000020a057824 */ /* 0x000fc600078e00ff */
[--C-:B------:R-:W-:Y:S02]  /*0370*/  SHF.R.U32.HI R7, RZ, 0x4, R8.reuse ;  /* 0x00000004ff077819 */ /* 0x100fe40000011608 */
[----:B------:R-:W-:-:S05]  /*0380*/  SHF.R.U64 R5, R5, 0x4, R8 ;  /* 0x0000000405057819 */ /* 0x000fca0000001208 */
[----:B------:R3:W-:Y:S01]  /*0390*/  STS [UR6+0xc], R5 ;  /* 0x00000c05ff007988 */ /* 0x0007e20008000806 */
[----:B-1----:R-:W-:Y:S02]  /*03a0*/  LOP3.LUT R3, R3, 0x7, RZ, 0xb8, !PT ;  /* 0x0000000703037812 */ /* 0x002fe400078eb8ff */
[----:B--2---:R-:W-:-:S03]  /*03b0*/  LOP3.LUT R2, R2, 0xf, R7, 0xb8, !PT ;  /* 0x0000000f02027812 */ /* 0x004fc600078eb807 */
[----:B------:R3:W-:Y:S04]  /*03c0*/  STS [UR6+0x34], R3 ;  /* 0x00003403ff007988 */ /* 0x0007e80008000806 */
[----:B------:R3:W-:Y:S02]  /*03d0*/  STS [UR6+0x1c], R2 ;  /* 0x00001c02ff007988 */ /* 0x0007e40008000806 */
.L_x_5:
[----:B------:R-:W-:Y:S05]  /*03e0*/  BSYNC B0 ;  /* 0x0000000000007941 */ /* 0x000fea0003800000 */
.L_x_4:
[----:B------:R-:W-:Y:S04]  /*03f0*/  BSSY B1, `(.L_x_6) ;  /* 0x000001b000017945 */ /* 0x000fe80003800000 */
[----:B------:R-:W-:Y:S01]  /*0400*/  BSSY B0, `(.L_x_7) ;  /* 0x0000016000007945 */ /* 0x000fe20003800000 */
[----:B--2---:R-:W-:-:S03]  /*0410*/  IMAD.MOV.U32 R9, RZ, RZ, RZ ;  /* 0x000000ffff097224 */ /* 0x004fc600078e00ff */
[----:B------:R-:W-:Y:S05]  /*0420*/  @P2 BRA `(.L_x_8) ;  /* 0x0000000000202947 */ /* 0x000fea0003800000 */
[----:B-1-3--:R-:W1:Y:S02]  /*0430*/  LDS R2, [UR6+0x34] ;  /* 0x00003406ff027984 */ /* 0x00ae640008000800 */
[----:B-1----:R-:W-:-:S05]  /*0440*/  LOP3.LUT R2, R2, 0x38, RZ, 0xb8, !PT ;  /* 0x0000003802027812 */ /* 0x002fca00078eb8ff */
[----:B------:R1:W-:Y:S01]  /*0450*/  STS [UR6+0x34], R2 ;  /* 0x00003402ff007988 */ /* 0x0003e20008000806 */
[----:B------:R-:W-:Y:S05]  /*0460*/  @P2 BRA `(.L_x_9) ;  /* 0x0000000000202947 */ /* 0x000fea0003800000 */
[----:B-1----:R-:W1:Y:S01]  /*0470*/  LDS R2, [UR6+0x8] ;  /* 0x00000806ff027984 */ /* 0x002e620008000800 */
[----:B------:R-:W-:-:S05]  /*0480*/  IMAD.MOV.U32 R3, RZ, RZ, 0x780 ;  /* 0x00000780ff037424 */ /* 0x000fca00078e00ff */
[----:B-1----:R-:W-:-:S05]  /*0490*/  LOP3.LUT R2, R2, 0x500, R3, 0xd8, !PT ;  /* 0x0000050002027812 */ /* 0x002fca00078ed803 */
[----:B------:R2:W-:Y:S02]  /*04a0*/  STS [UR6+0x8], R2 ;  /* 0x00000802ff007988 */ /* 0x0005e40008000806 */
.L_x_8:
[----:B------:R-:W-:Y:S05]  /*04b0*/  @P2 BRA `(.L_x_10) ;  /* 0x0000000000282947 */ /* 0x000fea0003800000 */
[----:B-123--:R-:W1:Y:S02]  /*04c0*/  LDS R2, [UR6+0x8] ;  /* 0x00000806ff027984 */ /* 0x00ee640008000800 */
[----:B-1----:R-:W-:-:S05]  /*04d0*/  LOP3.LUT R2, R2, 0x1800, RZ, 0xb8, !PT ;  /* 0x0000180002027812 */ /* 0x002fca00078eb8ff */
[----:B------:R2:W-:Y:S02]  /*04e0*/  STS [UR6+0x8], R2 ;  /* 0x00000802ff007988 */ /* 0x0005e40008000806 */
.L_x_9:
[----:B------:R-:W-:Y:S05]  /*04f0*/  @P2 BREAK B0 ;  /* 0x0000000000002942 */ /* 0x000fea0003800000 */
[----:B------:R-:W-:Y:S05]  /*0500*/  @P2 BRA `(.L_x_11) ;  /* 0x0000000000242947 */ /* 0x000fea0003800000 */
[----:B------:R-:W3:Y:S01]  /*0510*/  LDS R3, [UR6+0x8] ;  /* 0x00000806ff037984 */ /* 0x000ee20008000800 */
[----:B-12---:R-:W-:-:S05]  /*0520*/  IMAD.MOV.U32 R2, RZ, RZ, 0x6000 ;  /* 0x00006000ff027424 */ /* 0x006fca00078e00ff */
[----:B---3--:R-:W-:-:S04]  /*0530*/  LOP3.LUT R2, R3, 0x6000, R2, 0xd8, !PT ;  /* 0x0000600003027812 */ /* 0x008fc800078ed802 */
[----:B------:R-:W-:-:S05]  /*0540*/  LOP3.LUT R2, R2, 0x400000, RZ, 0xb8, !PT ;  /* 0x0040000002027812 */ /* 0x000fca00078eb8ff */
[----:B------:R4:W-:Y:S02]  /*0550*/  STS [UR6+0x8], R2 ;  /* 0x00000802ff007988 */ /* 0x0009e40008000806 */
.L_x_10:
[----:B------:R-:W-:Y:S05]  /*0560*/  BSYNC B0 ;  /* 0x0000000000007941 */ /* 0x000fea0003800000 */
.L_x_7:
[----:B-1234-:R-:W1:Y:S02]  /*0570*/  @!P2 LDS R2, [UR6+0x8] ;  /* 0x00000806ff02a984 */ /* 0x01ee640008000800 */
[----:B-1----:R-:W-:-:S05]  /*0580*/  @!P2 LOP3.LUT R2, R2, 0x8000, RZ, 0xb8, !PT ;  /* 0x000080000202a812 */ /* 0x002fca00078eb8ff */
[----:B------:R3:W-:Y:S02]  /*0590*/  @!P2 STS [UR6+0x8], R2 ;  /* 0x00000802ff00a988 */ /* 0x0007e40008000806 */
.L_x_11:
[----:B------:R-:W-:Y:S05]  /*05a0*/  BSYNC B1 ;  /* 0x0000000000017941 */ /* 0x000fea0003800000 */
.L_x_6:
[----:B------:R-:W-:Y:S05]  /*05b0*/  WARPSYNC.ALL ;  /* 0x0000000000007948 */ /* 0x000fea0003800000 */
[----:B------:R-:W-:Y:S05]  /*05c0*/  @P0 BRA `(.L_x_12) ;  /* 0x0000000000280947 */ /* 0x000fea0003800000 */
[----:B-123--:R-:W1:Y:S01]  /*05d0*/  S2R R2, SR_LANEID ;  /* 0x0000000000027919 */ /* 0x00ee620000000000 */
[----:B------:R-:W-:Y:S05]  /*05e0*/  WARPSYNC.ALL ;  /* 0x0000000000007948 */ /* 0x000fea0003800000 */
[----:B-1----:R-:W-:-:S05]  /*05f0*/  IMAD.SHL.U32 R5, R2, 0x4, RZ ;  /* 0x0000000402057824 */ /* 0x002fca00078e00ff */
[----:B------:R-:W1:Y:S01]  /*0600*/  LDS R7, [R5+UR6] ;  /* 0x0000000605077984 */ /* 0x000e620008000800 */
[----:B------:R-:W-:-:S05]  /*0610*/  IADD3 R2, P1, R5, UR20, RZ ;  /* 0x0000001405027c10 */ /* 0x000fca000ff3e0ff */
[----:B------:R-:W-:-:S05]  /*0620*/  IMAD.X R3, RZ, RZ, UR21, P1 ;  /* 0x00000015ff037e24 */ /* 0x000fca00088e06ff */
[----:B-1----:R4:W5:Y:S01]  /*0630*/  ATOMG.E.EXCH.STRONG.GPU PT, RZ, [R2], R7 ;  /* 0x0000000702ff73a8 */ /* 0x00296200041ee100 */
[----:B------:R-:W-:-:S04]  /*0640*/  DEPBAR {5,4,3,2,1,0} ;  /* 0x0000003f0000791a */ /* 0x000fc80000000000 */
[----:B------:R4:W-:Y:S01]  /*0650*/  UTMACCTL.IV [UR20] ;  /* 0x00000000140079b9 */ /* 0x0009e20008000000 */
[----:B------:R-:W-:Y:S01]  /*0660*/  NOP ;  /* 0x0000000000007918 */ /* 0x000fe20000000000 */
.L_x_12:
[----:B------:R-:W-:Y:S05]  /*0670*/  @P0 BRA `(.L_x_13) ;  /* 0x00000000000c0947 */ /* 0x000fea0003800000 */
[----:B------:R0:W-:Y:S01]  /*0680*/  UTMACMDFLUSH ;  /* 0x00000000000079b7 */ /* 0x0001e20000000000 */
[----:B------:R-:W-:Y:S05]  /*0690*/  @P0 BRA `(.L_x_13) ;  /* 0x0000000000040947 */ /* 0x000fea0003800000 */
[----:B------:R-:W-:-:S04]  /*06a0*/  DEPBAR.LE SB0, 0x0 ;  /* 0x000080000000791a */ /* 0x000fc80000000000 */
.L_x_13:
[----:B------:R-:W-:Y:S05]  /*06b0*/  WARPSYNC.ALL ;  /* 0x0000000000007948 */ /* 0x000fea0003800000 */
[----:B-----5:R-:W-:Y:S06]  /*06c0*/  BAR.SYNC.DEFER_BLOCKING 0x0 ;  /* 0x0000000000007b1d */ /* 0x020fec0000010000 */
[----:B------:R-:W-:Y:S02]  /*06d0*/  BSSY B1, `(.L_x_14) ;  /* 0x000000b000017945 */ /* 0x000fe40003800000 */
[----:B------:R-:W-:Y:S06]  /*06e0*/  BAR.SYNC.DEFER_BLOCKING 0x0 ;  /* 0x0000000000007b1d */ /* 0x000fec0000010000 */
[----:B------:R5:W-:Y:S01]  /*06f0*/  @!P0 STS [R12], RZ ;  /* 0x000000ff0c008388 */ /* 0x000be20000000800 */
[----:B------:R-:W-:Y:S01]  /*0700*/  NOP ;  /* 0x0000000000007918 */ /* 0x000fe20000000000 */
[----:B------:R-:W-:Y:S05]  /*0710*/  @P2 BRA `(.L_x_15) ;  /* 0x0000000000182947 */ /* 0x000fea0003800000 */
[----:B-1234-:R-:W1:Y:S01]  /*0720*/  LDS R2, [UR6+0x8] ;  /* 0x00000806ff027984 */ /* 0x01ee620008000800 */
[----:B------:R-:W2:Y:S01]  /*0730*/  LDC.64 R10, c[0x0][0x218] ;  /* 0x00008600ff0a7b82 */ /* 0x000ea20000000a00 */
[----:B------:R-:W-:Y:S02]  /*0740*/  IMAD.MOV.U32 R3, RZ, RZ, 0x70 ;  /* 0x00000070ff037424 */ /* 0x000fe400078e00ff */
[----:B--2---:R2:W-:Y:S03]  /*0750*/  STS.64 [UR6], R10 ;  /* 0x0000000aff007988 */ /* 0x0045e60008000a06 */
[----:B-1----:R-:W-:-:S05]  /*0760*/  LOP3.LUT R2, R2, 0x10, R3, 0xd8, !PT ;  /* 0x0000001002027812 */ /* 0x002fca00078ed803 */
[----:B------:R2:W-:Y:S02]  /*0770*/  STS [UR6+0x8], R2 ;  /* 0x00000802ff007988 */ /* 0x0005e40008000806 */
.L_x_15:
[----:B----4-:R-:W-:Y:S05]  /*0780*/  BSYNC B1 ;  /* 0x0000000000017941 */ /* 0x010fea0003800000 */
.L_x_14:
[----:B------:R-:W-:Y:S04]  /*0790*/  BSSY B2, `(.L_x_16) ;  /* 0x000000f000027945 */ /* 0x000fe80003800000 */
[----:B------:R-:W-:Y:S04]  /*07a0*/  BSSY B1, `(.L_x_17) ;  /* 0x000000c000017945 */ /* 0x000fe80003800000 */
[----:B------:R-:W-:Y:S05]  /*07b0*/  @P2 BRA `(.L_x_18) ;  /* 0x0000000000282947 */ /* 0x000fea0003800000 */
[----:B-123--:R-:W1:Y:S01]  /*07c0*/  LDS R2, [UR6+0x34] ;  /* 0x00003406ff027984 */ /* 0x00ee620008000800 */
[----:B------:R-:W-:Y:S01]  /*07d0*/  IMAD.MOV.U32 R3, RZ, RZ, 0x3f000000 ;  /* 0x3f000000ff037424 */ /* 0x000fe200078e00ff */
[----:B------:R-:W-:Y:S05]  /*07e0*/  @P2 BREAK B1 ;  /* 0x0000000000012942 */ /* 0x000fea0003800000 */
[----:B-1----:R-:W-:-:S05]  /*07f0*/  LOP3.LUT R2, R2, 0xff000000, R3, 0xb8, !PT ;  /* 0xff00000002027812 */ /* 0x002fca00078eb803 */
[----:B------:R1:W-:Y:S01]  /*0800*/  STS [UR6+0x34], R2 ;  /* 0x00003402ff007988 */ /* 0x0003e20008000806 */
[----:B------:R-:W-:Y:S05]  /*0810*/  @P2 BRA `(.L_x_19) ;  /* 0x0000000000182947 */ /* 0x000fea0003800000 */
[----:B-1----:R-:W1:Y:S01]  /*0820*/  LDS R2, [UR6+0x38] ;  /* 0x00003806ff027984 */ /* 0x002e620008000800 */
[----:B------:R-:W-:-:S05]  /*0830*/  IMAD.MOV.U32 R3, RZ, RZ, 0x7f ;  /* 0x0000007fff037424 */ /* 0x000fca00078e00ff */
[----:B-1----:R-:W-:-:S05]  /*0840*/  LOP3.LUT R2, R2, 0xff, R3, 0xb8, !PT ;  /* 0x000000ff02027812 */ /* 0x002fca00078eb803 */
[----:B------:R4:W-:Y:S02]  /*0850*/  STS [UR6+0x38], R2 ;  /* 0x00003802ff007988 */ /* 0x0009e40008000806 */
.L_x_18:
[----:B------:R-:W-:Y:S05]  /*0860*/  BSYNC B1 ;  /* 0x0000000000017941 */ /* 0x000fea0003800000 */
.L_x_17:
[----:B------:R1:W-:Y:S02]  /*0870*/  @!P2 STS [UR6+0x20], R13 ;  /* 0x0000200dff00a988 */ /* 0x0003e40008000806 */
.L_x_19:
[----:B------:R-:W-:Y:S05]  /*0880*/  BSYNC B2 ;  /* 0x0000000000027941 */ /* 0x000fea0003800000 */
.L_x_16:
[----:B------:R-:W-:Y:S05]  /*0890*/  WARPSYNC.ALL ;  /* 0x0000000000007948 */ /* 0x000fea0003800000 */
[----:B------:R-:W2:Y:S01]  /*08a0*/  LDC R5, c[0x0][0x22c] ;  /* 0x00008b00ff057b82 */ /* 0x000ea20000000800 */
[----:B------:R-:W-:Y:S01]  /*08b0*/  BSSY B2, `(.L_x_20) ;  /* 0x0000010000027945 */ /* 0x000fe20003800000 */
[----:B--2---:R-:W-:-:S05]  /*08c0*/  VIADD R5, R5, 0xffffffff ;  /* 0xffffffff05057836 */ /* 0x004fca0000000000 */
[----:B------:R2:W-:Y:S01]  /*08d0*/  @!P2 STS [UR6+0x24], R5 ;  /* 0x00002405ff00a988 */ /* 0x0005e20008000806 */
[----:B------:R-:W-:Y:S05]  /*08e0*/  @P2 BRA `(.L_x_21) ;  /* 0x0000000000302947 */ /* 0x000fea0003800000 */
[----:B------:R-:W2:Y:S01]  /*08f0*/  LDS R3, [UR6+0x34] ;  /* 0x00003406ff037984 */ /* 0x000ea20008000800 */
[----:B------:R-:W2:Y:S03]  /*0900*/  LDC.64 R10, c[0x0][0x240] ;  /* 0x00009000ff0a7b82 */ /* 0x000ea60000000a00 */
[----:B-1-34-:R-:W1:Y:S01]  /*0910*/  LDS R2, [UR6+0x1c] ;  /* 0x00001c06ff027984 */ /* 0x01ae620008000800 */
[C---:B--2---:R-:W-:Y:S01]  /*0920*/  SHF.L.U64.HI R8, R10.reuse, 0x1, R11 ;  /* 0x000000010a087819 */ /* 0x044fe2000001020b */
[----:B------:R-:W-:-:S03]  /*0930*/  IMAD.SHL.U32 R7, R10, 0x2, RZ ;  /* 0x000000020a077824 */ /* 0x000fc600078e00ff */
[--C-:B------:R-:W-:Y:S02]  /*0940*/  SHF.R.U32.HI R11, RZ, 0x4, R8.reuse ;  /* 0x00000004ff0b7819 */ /* 0x100fe40000011608 */
[----:B------:R-:W-:-:S05]  /*0950*/  SHF.R.U64 R7, R7, 0x4, R8 ;  /* 0x0000000407077819 */ /* 0x000fca0000001208 */
[----:B------:R2:W-:Y:S01]  /*0960*/  STS [UR6+0xc], R7 ;  /* 0x00000c07ff007988 */ /* 0x0005e20008000806 */
[----:B------:R-:W-:Y:S02]  /*0970*/  LOP3.LUT R3, R3, 0x7, RZ, 0xb8, !PT ;  /* 0x0000000703037812 */ /* 0x000fe400078eb8ff */
[----:B-1----:R-:W-:-:S03]  /*0980*/  LOP3.LUT R2, R2, 0xf, R11, 0xb8, !PT ;  /* 0x0000000f02027812 */ /* 0x002fc600078eb80b */
[----:B------:R2:W-:Y:S04]  /*0990*/  STS [UR6+0x34], R3 ;  /* 0x00003403ff007988 */ /* 0x0005e80008000806 */
[----:B------:R2:W-:Y:S02]  /*09a0*/  STS [UR6+0x1c], R2 ;  /* 0x00001c02ff007988 */ /* 0x0005e40008000806 */
.L_x_21:
[----:B------:R-:W-:Y:S05]  /*09b0*/  BSYNC B2 ;  /* 0x0000000000027941 */ /* 0x000fea0003800000 */
.L_x_20:
[----:B------:R-:W-:Y:S04]  /*09c0*/  BSSY B3, `(.L_x_22) ;  /* 0x000001a000037945 */ /* 0x000fe80003800000 */
[----:B------:R-:W-:Y:S04]  /*09d0*/  BSSY B2, `(.L_x_23) ;  /* 0x0000015000027945 */ /* 0x000fe80003800000 */
[----:B------:R-:W-:Y:S05]  /*09e0*/  @P2 BRA `(.L_x_24) ;  /* 0x0000000000202947 */ /* 0x000fea0003800000 */
[----:B-1234-:R-:W1:Y:S02]  /*09f0*/  LDS R2, [UR6+0x34] ;  /* 0x00003406ff027984 */ /* 0x01ee640008000800 */
[----:B-1----:R-:W-:-:S05]  /*0a00*/  LOP3.LUT R2, R2, 0x38, RZ, 0xb8, !PT ;  /* 0x0000003802027812 */ /* 0x002fca00078eb8ff */
[----:B------:R1:W-:Y:S01]  /*0a10*/  STS [UR6+0x34], R2 ;  /* 0x00003402ff007988 */ /* 0x0003e20008000806 */
[----:B------:R-:W-:Y:S05]  /*0a20*/  @P2 BRA `(.L_x_25) ;  /* 0x0000000000202947 */ /* 0x000fea0003800000 */
[----:B-1----:R-:W1:Y:S01]  /*0a30*/  LDS R2, [UR6+0x8] ;  /* 0x00000806ff027984 */ /* 0x002e620008000800 */
[----:B------:R-:W-:-:S05]  /*0a40*/  IMAD.MOV.U32 R3, RZ, RZ, 0x780 ;  /* 0x00000780ff037424 */ /* 0x000fca00078e00ff */
[----:B-1----:R-:W-:-:S05]  /*0a50*/  LOP3.LUT R2, R2, 0x500, R3, 0xd8, !PT ;  /* 0x0000050002027812 */ /* 0x002fca00078ed803 */
[----:B------:R1:W-:Y:S02]  /*0a60*/  STS [UR6+0x8], R2 ;  /* 0x00000802ff007988 */ /* 0x0003e40008000806 */
.L_x_24:
[----:B------:R-:W-:Y:S05]  /*0a70*/  @P2 BRA `(.L_x_26) ;  /* 0x0000000000282947 */ /* 0x000fea0003800000 */
[----:B-1234-:R-:W1:Y:S02]  /*0a80*/  LDS R2, [UR6+0x8] ;  /* 0x00000806ff027984 */ /* 0x01ee640008000800 */
[----:B-1----:R-:W-:-:S05]  /*0a90*/  LOP3.LUT R2, R2, 0x1800, RZ, 0xb8, !PT ;  /* 0x0000180002027812 */ /* 0x002fca00078eb8ff */
[----:B------:R2:W-:Y:S02]  /*0aa0*/  STS [UR6+0x8], R2 ;  /* 0x00000802ff007988 */ /* 0x0005e40008000806 */
.L_x_25:
[----:B------:R-:W-:Y:S05]  /*0ab0*/  @P2 BREAK B2 ;  /* 0x0000000000022942 */ /* 0x000fea0003800000 */
[----:B------:R-:W-:Y:S05]  /*0ac0*/  @P2 BRA `(.L_x_27) ;  /* 0x0000000000242947 */ /* 0x000fea0003800000 */
[----:B-12---:R-:W1:Y:S01]  /*0ad0*/  LDS R2, [UR6+0x8] ;  /* 0x00000806ff027984 */ /* 0x006e620008000800 */
[----:B------:R-:W-:-:S05]  /*0ae0*/  IMAD.MOV.U32 R3, RZ, RZ, 0x6000 ;  /* 0x00006000ff037424 */ /* 0x000fca00078e00ff */
[----:B-1----:R-:W-:-:S04]  /*0af0*/  LOP3.LUT R2, R2, 0x6000, R3, 0xd8, !PT ;  /* 0x0000600002027812 */ /* 0x002fc800078ed803 */
[----:B------:R-:W-:-:S05]  /*0b00*/  LOP3.LUT R2, R2, 0x400000, RZ, 0xb8, !PT ;  /* 0x0040000002027812 */ /* 0x000fca00078eb8ff */
[----:B------:R1:W-:Y:S02]  /*0b10*/  STS [UR6+0x8], R2 ;  /* 0x00000802ff007988 */ /* 0x0003e40008000806 */
.L_x_26:
[----:B------:R-:W-:Y:S05]  /*0b20*/  BSYNC B2 ;  /* 0x0000000000027941 */ /* 0x000fea0003800000 */
.L_x_23:
[----:B-1234-:R-:W1:Y:S02]  /*0b30*/  @!P2 LDS R2, [UR6+0x8] ;  /* 0x00000806ff02a984 */ /* 0x01ee640008000800 */
[----:B-1----:R-:W-:-:S05]  /*0b40*/  @!P2 LOP3.LUT R2, R2, 0x8000, RZ, 0xb8, !PT ;  /* 0x000080000202a812 */ /* 0x002fca00078eb8ff */
[----:B------:R3:W-:Y:S02]  /*0b50*/  @!P2 STS [UR6+0x8], R2 ;  /* 0x00000802ff00a988 */ /* 0x0007e40008000806 */
.L_x_27:
[----:B------:R-:W-:Y:S05]  /*0b60*/  BSYNC B3 ;  /* 0x0000000000037941 */ /* 0x000fea0003800000 */
.L_x_22:
[----:B------:R-:W-:Y:S05]  /*0b70*/  WARPSYNC.ALL ;  /* 0x0000000000007948 */ /* 0x000fea0003800000 */
[----:B------:R-:W-:-:S04]  /*0b80*/  UIADD3 UR23, UR4, 0x80, URZ ;  /* 0x0000008004177890 */ /* 0x000fc8000fffe03f */
[----:B------:R-:W-:-:S04]  /*0b90*/  UIADD3 UR22, UP0, UR23, UR52, URZ ;  /* 0x0000003417167290 */ /* 0x000fc8000ff1e03f */
[----:B------:R-:W-:Y:S01]  /*0ba0*/  ULEA.HI.X.SX32 UR23, UR23, UR53, 0x1, UP0 ;  /* 0x0000003517177291 */ /* 0x000fe200080f0e3f */
[----:B------:R-:W-:Y:S11]  /*0bb0*/  @P0 BRA `(.L_x_28) ;  /* 0x0000000000280947 */ /* 0x000ff60003800000 */
[----:B-123--:R-:W1:Y:S01]  /*0bc0*/  S2R R2, SR_LANEID ;  /* 0x0000000000027919 */ /* 0x00ee620000000000 */
[----:B------:R-:W-:Y:S05]  /*0bd0*/  WARPSYNC.ALL ;  /* 0x0000000000007948 */ /* 0x000fea0003800000 */
[----:B-1----:R-:W-:-:S05]  /*0be0*/  IMAD.SHL.U32 R8, R2, 0x4, RZ ;  /* 0x0000000402087824 */ /* 0x002fca00078e00ff */
[----:B------:R-:W1:Y:S01]  /*0bf0*/  LDS R7, [R8+UR6] ;  /* 0x0000000608077984 */ /* 0x000e620008000800 */
[----:B------:R-:W-:-:S05]  /*0c00*/  IADD3 R2, P1, R8, UR22, RZ ;  /* 0x0000001608027c10 */ /* 0x000fca000ff3e0ff */
[----:B------:R-:W-:-:S05]  /*0c10*/  IMAD.X R3, RZ, RZ, UR23, P1 ;  /* 0x00000017ff037e24 */ /* 0x000fca00088e06ff */
[----:B-1----:R4:W2:Y:S01]  /*0c20*/  ATOMG.E.EXCH.STRONG.GPU PT, RZ, [R2], R7 ;  /* 0x0000000702ff73a8 */ /* 0x0028a200041ee100 */
[----:B------:R-:W-:-:S04]  /*0c30*/  DEPBAR {5,4,3,2,1,0} ;  /* 0x0000003f0000791a */ /* 0x000fc80000000000 */
[----:B------:R4:W-:Y:S01]  /*0c40*/  UTMACCTL.IV [UR22] ;  /* 0x00000000160079b9 */ /* 0x0009e20008000000 */
[----:B------:R-:W-:Y:S01]  /*0c50*/  NOP ;  /* 0x0000000000007918 */ /* 0x000fe20000000000 */
.L_x_28:
[----:B------:R-:W-:Y:S05]  /*0c60*/  @P0 BRA `(.L_x_29) ;  /* 0x00000000000c0947 */ /* 0x000fea0003800000 */
[----:B------:R0:W-:Y:S01]  /*0c70*/  UTMACMDFLUSH ;  /* 0x00000000000079b7 */ /* 0x0001e20000000000 */
[----:B------:R-:W-:Y:S05]  /*0c80*/  @P0 BRA `(.L_x_29) ;  /* 0x0000000000040947 */ /* 0x000fea0003800000 */
[----:B------:R-:W-:-:S04]  /*0c90*/  DEPBAR.LE SB0, 0x0 ;  /* 0x000080000000791a */ /* 0x000fc80000000000 */
.L_x_29:
[----:B------:R-:W-:Y:S05]  /*0ca0*/  WARPSYNC.ALL ;  /* 0x0000000000007948 */ /* 0x000fea0003800000 */
[----:B--2---:R-:W-:Y:S06]  /*0cb0*/  BAR.SYNC.DEFER_BLOCKING 0x0 ;  /* 0x0000000000007b1d */ /* 0x004fec0000010000 */
[----:B------:R-:W-:Y:S02]  /*0cc0*/  BSSY B3, `(.L_x_30) ;  /* 0x000000b000037945 */ /* 0x000fe40003800000 */
[----:B------:R-:W-:Y:S06]  /*0cd0*/  BAR.SYNC.DEFER_BLOCKING 0x0 ;  /* 0x0000000000007b1d */ /* 0x000fec0000010000 */
[----:B------:R2:W-:Y:S01]  /*0ce0*/  @!P0 STS [R12], RZ ;  /* 0x000000ff0c008388 */ /* 0x0005e20000000800 */
[----:B------:R-:W-:Y:S01]  /*0cf0*/  NOP ;  /* 0x0000000000007918 */ /* 0x000fe20000000000 */
[----:B------:R-:W-:Y:S05]  /*0d00*/  @P2 BRA `(.L_x_31) ;  /* 0x0000000000182947 */ /* 0x000fea0003800000 */
[----:B-1-34-:R-:W1:Y:S01]  /*0d10*/  LDS R2, [UR6+0x8] ;  /* 0x00000806ff027984 */ /* 0x01ae620008000800 */
[----:B------:R-:W3:Y:S01]  /*0d20*/  LDC.64 R10, c[0x0][0x220] ;  /* 0x00008800ff0a7b82 */ /* 0x000ee20000000a00 */
[----:B------:R-:W-:Y:S02]  /*0d30*/  IMAD.MOV.U32 R3, RZ, RZ, 0x70 ;  /* 0x00000070ff037424 */ /* 0x000fe400078e00ff */
[----:B---3--:R3:W-:Y:S03]  /*0d40*/  STS.64 [UR6], R10 ;  /* 0x0000000aff007988 */ /* 0x0087e60008000a06 */
[----:B-1----:R-:W-:-:S05]  /*0d50*/  LOP3.LUT R2, R2, 0x10, R3, 0xd8, !PT ;  /* 0x0000001002027812 */ /* 0x002fca00078ed803 */
[----:B------:R3:W-:Y:S02]  /*0d60*/  STS [UR6+0x8], R2 ;  /* 0x00000802ff007988 */ /* 0x0007e40008000806 */
.L_x_31:
[----:B----4-:R-:W-:Y:S05]  /*0d70*/  BSYNC B3 ;  /* 0x0000000000037941 */ /* 0x010fea0003800000 */
.L_x_30:
[----:B------:R-:W-:Y:S04]  /*0d80*/  BSSY B4, `(.L_x_32) ;  /* 0x0000011000047945 */ /* 0x000fe80003800000 */
[----:B------:R-:W-:Y:S04]  /*0d90*/  BSSY B3, `(.L_x_33) ;  /* 0x000000e000037945 */ /* 0x000fe80003800000 */
[----:B------:R-:W-:Y:S05]  /*0da0*/  @P2 BRA `(.L_x_34) ;  /* 0x0000000000242947 */ /* 0x000fea0003800000 */
[----:B-1-3--:R-:W1:Y:S01]  /*0db0*/  LDS R2, [UR6+0x34] ;  /* 0x00003406ff027984 */ /* 0x00ae620008000800 */
[----:B------:R-:W-:-:S05]  /*0dc0*/  IMAD.MOV.U32 R3, RZ, RZ, 0x3f000000 ;  /* 0x3f000000ff037424 */ /* 0x000fca00078e00ff */
[----:B-1----:R-:W-:-:S05]  /*0dd0*/  LOP3.LUT R2, R2, 0xff000000, R3, 0xb8, !PT ;  /* 0xff00000002027812 */ /* 0x002fca00078eb803 */
[----:B------:R1:W-:Y:S01]  /*0de0*/  STS [UR6+0x34], R2 ;  /* 0x00003402ff007988 */ /* 0x0003e20008000806 */
[----:B------:R-:W-:Y:S05]  /*0df0*/  @P2 BRA `(.L_x_35) ;  /* 0x00000000001c2947 */ /* 0x000fea0003800000 */
[----:B-1----:R-:W1:Y:S01]  /*0e00*/  LDS R2, [UR6+0x38] ;  /* 0x00003806ff027984 */ /* 0x002e620008000800 */
[----:B------:R-:W-:-:S05]  /*0e10*/  IMAD.MOV.U32 R3, RZ, RZ, 0x7f ;  /* 0x0000007fff037424 */ /* 0x000fca00078e00ff */
[----:B-1----:R-:W-:-:S05]  /*0e20*/  LOP3.LUT R2, R2, 0xff, R3, 0xb8, !PT ;  /* 0x000000ff02027812 */ /* 0x002fca00078eb803 */
[----:B------:R4:W-:Y:S02]  /*0e30*/  STS [UR6+0x38], R2 ;  /* 0x00003802ff007988 */ /* 0x0009e40008000806 */
.L_x_34:
[----:B------:R-:W-:Y:S05]  /*0e40*/  @P2 BREAK B3 ;  /* 0x0000000000032942 */ /* 0x000fea0003800000 */
[----:B------:R-:W-:Y:S05]  /*0e50*/  @P2 BRA `(.L_x_36) ;  /* 0x00000000000c2947 */ /* 0x000fea0003800000 */
[----:B------:R1:W-:Y:S02]  /*0e60*/  STS [UR6+0x20], R5 ;  /* 0x00002005ff007988 */ /* 0x0003e40008000806 */
.L_x_35:
[----:B------:R-:W-:Y:S05]  /*0e70*/  BSYNC B3 ;  /* 0x0000000000037941 */ /* 0x000fea0003800000 */
.L_x_33:
[----:B------:R1:W-:Y:S02]  /*0e80*/  @!P2 STS [UR6+0x24], R4 ;  /* 0x00002404ff00a988 */ /* 0x0003e40008000806 */
.L_x_36:
[----:B------:R-:W-:Y:S05]  /*0e90*/  BSYNC B4 ;  /* 0x0000000000047941 */ /* 0x000fea0003800000 */
.L_x_32:
[----:B------:R-:W-:Y:S05]  /*0ea0*/  WARPSYNC.ALL ;  /* 0x0000000000007948 */ /* 0x000fea0003800000 */
[----:B------:R-:W-:Y:S04]  /*0eb0*/  BSSY B4, `(.L_x_37) ;  /* 0x000000e000047945 */ /* 0x000fe80003800000 */
[----:B------:R-:W-:Y:S05]  /*0ec0*/  @P2 BRA `(.L_x_38) ;  /* 0x0000000000302947 */ /* 0x000fea0003800000 */
[----:B------:R-:W5:Y:S01]  /*0ed0*/  LDS R3, [UR6+0x34] ;  /* 0x00003406ff037984 */ /* 0x000f620008000800 */
[----:B-1----:R-:W1:Y:S03]  /*0ee0*/  LDC.64 R4, c[0x0][0x248] ;  /* 0x00009200ff047b82 */ /* 0x002e660000000a00 */
[----:B---34-:R-:W3:Y:S01]  /*0ef0*/  LDS R2, [UR6+0x1c] ;  /* 0x00001c06ff027984 */ /* 0x018ee20008000800 */
[C---:B-1----:R-:W-:Y:S01]  /*0f00*/  SHF.L.U64.HI R5, R4.reuse, 0x1, R5 ;  /* 0x0000000104057819 */ /* 0x042fe20000010205 */
[----:B------:R-:W-:-:S03]  /*0f10*/  IMAD.SHL.U32 R4, R4, 0x2, RZ ;  /* 0x0000000204047824 */ /* 0x000fc600078e00ff */
[--C-:B------:R-:W-:Y:S02]  /*0f20*/  SHF.R.U32.HI R7, RZ, 0x4, R5.reuse ;  /* 0x00000004ff077819 */ /* 0x100fe40000011605 */
[----:B------:R-:W-:-:S05]  /*0f30*/  SHF.R.U64 R4, R4, 0x4, R5 ;  /* 0x0000000404047819 */ /* 0x000fca0000001205 */
[----:B------:R1:W-:Y:S01]  /*0f40*/  STS [UR6+0xc], R4 ;  /* 0x00000c04ff007988 */ /* 0x0003e20008000806 */
[----:B-----5:R-:W-:Y:S02]  /*0f50*/  LOP3.LUT R3, R3, 0x7, RZ, 0xb8, !PT ;  /* 0x0000000703037812 */ /* 0x020fe400078eb8ff */
[----:B---3--:R-:W-:-:S03]  /*0f60*/  LOP3.LUT R2, R2, 0xf, R7, 0xb8, !PT ;  /* 0x0000000f02027812 */ /* 0x008fc600078eb807 */
[----:B------:R1:W-:Y:S04]  /*0f70*/  STS [UR6+0x34], R3 ;  /* 0x00003403ff007988 */ /* 0x0003e80008000806 */
[----:B------:R1:W-:Y:S02]  /*0f80*/  STS [UR6+0x1c], R2 ;  /* 0x00001c02ff007988 */ /* 0x0003e40008000806 */
.L_x_38:
[----:B------:R-:W-:Y:S05]  /*0f90*/  BSYNC B4 ;  /* 0x0000000000047941 */ /* 0x000fea0003800000 */
.L_x_37:
[----:B------:R-:W-:Y:S04]  /*0fa0*/  BSSY B4, `(.L_x_39) ;  /* 0x000001a000047945 */ /* 0x000fe80003800000 */
[----:B------:R-:W-:Y:S04]  /*0fb0*/  BSSY B5, `(.L_x_40) ;  /* 0x0000015000057945 */ /* 0x000fe80003800000 */
[----:B------:R-:W-:Y:S05]  /*0fc0*/  @P2 BRA `(.L_x_41) ;  /* 0x0000000000202947 */ /* 0x000fea0003800000 */
[----:B-1-34-:R-:W1:Y:S02]  /*0fd0*/  LDS R2, [UR6+0x34] ;  /* 0x00003406ff027984 */ /* 0x01ae640008000800 */
[----:B-1----:R-:W-:-:S05]  /*0fe0*/  LOP3.LUT R2, R2, 0x38, RZ, 0xb8, !PT ;  /* 0x0000003802027812 */ /* 0x002fca00078eb8ff */
[----:B------:R1:W-:Y:S01]  /*0ff0*/  STS [UR6+0x34], R2 ;  /* 0x00003402ff007988 */ /* 0x0003e20008000806 */
[----:B------:R-:W-:Y:S05]  /*1000*/  @P2 BRA `(.L_x_42) ;  /* 0x0000000000202947 */ /* 0x000fea0003800000 */
[----:B-1----:R-:W1:Y:S01]  /*1010*/  LDS R2, [UR6+0x8] ;  /* 0x00000806ff027984 */ /* 0x002e620008000800 */
[----:B------:R-:W-:-:S05]  /*1020*/  IMAD.MOV.U32 R3, RZ, RZ, 0x780 ;  /* 0x00000780ff037424 */ /* 0x000fca00078e00ff */
[----:B-1----:R-:W-:-:S05]  /*1030*/  LOP3.LUT R2, R2, 0x500, R3, 0xd8, !PT ;  /* 0x0000050002027812 */ /* 0x002fca00078ed803 */
[----:B------:R1:W-:Y:S02]  /*1040*/  STS [UR6+0x8], R2 ;  /* 0x00000802ff007988 */ /* 0x0003e40008000806 */
.L_x_41:
[----:B------:R-:W-:Y:S05]  /*1050*/  @P2 BRA `(.L_x_43) ;  /* 0x0000000000282947 */ /* 0x000fea0003800000 */
[----:B-1-34-:R-:W1:Y:S02]  /*1060*/  LDS R2, [UR6+0x8] ;  /* 0x00000806ff027984 */ /* 0x01ae640008000800 */
[----:B-1----:R-:W-:-:S05]  /*1070*/  LOP3.LUT R2, R2, 0x1800, RZ, 0xb8, !PT ;  /* 0x0000180002027812 */ /* 0x002fca00078eb8ff */
[----:B------:R3:W-:Y:S02]  /*1080*/  STS [UR6+0x8], R2 ;  /* 0x00000802ff007988 */ /* 0x0007e40008000806 */
.L_x_42:
[----:B------:R-:W-:Y:S05]  /*1090*/  @P2 BREAK B5 ;  /* 0x0000000000052942 */ /* 0x000fea0003800000 */
[----:B------:R-:W-:Y:S05]  /*10a0*/  @P2 BRA `(.L_x_44) ;  /* 0x0000000000242947 */ /* 0x000fea0003800000 */
[----:B-1-3--:R-:W1:Y:S01]  /*10b0*/  LDS R2, [UR6+0x8] ;  /* 0x00000806ff027984 */ /* 0x00ae620008000800 */
[----:B------:R-:W-:-:S05]  /*10c0*/  IMAD.MOV.U32 R3, RZ, RZ, 0x6000 ;  /* 0x00006000ff037424 */ /* 0x000fca00078e00ff */
[----:B-1----:R-:W-:-:S04]  /*10d0*/  LOP3.LUT R2, R2, 0x6000, R3, 0xd8, !PT ;  /* 0x0000600002027812 */ /* 0x002fc800078ed803 */
[----:B------:R-:W-:-:S05]  /*10e0*/  LOP3.LUT R2, R2, 0x400000, RZ, 0xb8, !PT ;  /* 0x0040000002027812 */ /* 0x000fca00078eb8ff */
[----:B------:R1:W-:Y:S02]  /*10f0*/  STS [UR6+0x8], R2 ;  /* 0x00000802ff007988 */ /* 0x0003e40008000806 */
.L_x_43:
[----:B------:R-:W-:Y:S05]  /*1100*/  BSYNC B5 ;  /* 0x0000000000057941 */ /* 0x000fea0003800000 */
.L_x_40:
[----:B-1-34-:R-:W1:Y:S02]  /*1110*/  @!P2 LDS R2, [UR6+0x8] ;  /* 0x00000806ff02a984 */ /* 0x01ae640008000800 */
[----:B-1----:R-:W-:-:S05]  /*1120*/  @!P2 LOP3.LUT R2, R2, 0x8000, RZ, 0xb8, !PT ;  /* 0x000080000202a812 */ /* 0x002fca00078eb8ff */
[----:B------:R4:W-:Y:S02]  /*1130*/  @!P2 STS [UR6+0x8], R2 ;  /* 0x00000802ff00a988 */ /* 0x0009e40008000806 */
.L_x_44:
[----:B------:R-:W-:Y:S05]  /*1140*/  BSYNC B4 ;  /* 0x0000000000047941 */ /* 0x000fea0003800000 */
.L_x_39:
[----:B------:R-:W-:Y:S05]  /*1150*/  WARPSYNC.ALL ;  /* 0x0000000000007948 */ /* 0x000fea0003800000 */
[----:B------:R-:W-:Y:S01]  /*1160*/  UIADD3 UR4, UR4, 0x100, URZ ;  /* 0x0000010004047890 */ /* 0x000fe2000fffe03f */
[----:B------:R-:W-:Y:S01]  /*1170*/  ISETP.GE.AND P1, PT, R14, 0x1, PT ;  /* 0x000000010e00780c */ /* 0x000fe20003f26270 */
[----:B------:R-:W-:Y:S01]  /*1180*/  IMAD.MOV.U32 R24, RZ, RZ, RZ ;  /* 0x000000ffff187224 */ /* 0x000fe200078e00ff */
[----:B------:R-:W-:Y:S01]  /*1190*/  SHF.R.U32.HI R7, RZ, 0x5, R0 ;  /* 0x00000005ff077819 */ /* 0x000fe20000011600 */
[----:B------:R-:W-:-:S04]  /*11a0*/  UIADD3 UR52, UP0, UR4, UR52, URZ ;  /* 0x0000003404347290 */ /* 0x000fc8000ff1e03f */
[----:B------:R-:W-:Y:S01]  /*11b0*/  ULEA.HI.X.SX32 UR53, UR4, UR53, 0x1, UP0 ;  /* 0x0000003504357291 */ /* 0x000fe200080f0e3f */
[----:B------:R-:W-:Y:S11]  /*11c0*/  @P0 BRA `(.L_x_45) ;  /* 0x0000000000280947 */ /* 0x000ff60003800000 */
[----:B-1-34-:R-:W1:Y:S01]  /*11d0*/  S2R R2, SR_LANEID ;  /* 0x0000000000027919 */ /* 0x01ae620000000000 */
[----:B------:R-:W-:Y:S05]  /*11e0*/  WARPSYNC.ALL ;  /* 0x0000000000007948 */ /* 0x000fea0003800000 */
[----:B-1----:R-:W-:-:S05]  /*11f0*/  IMAD.SHL.U32 R4, R2, 0x4, RZ ;  /* 0x0000000402047824 */ /* 0x002fca00078e00ff */
[----:B------:R-:W1:Y:S01]  /*1200*/  LDS R5, [R4+UR6] ;  /* 0x0000000604057984 */ /* 0x000e620008000800 */
[----:B------:R-:W-:-:S05]  /*1210*/  IADD3 R2, P3, R4, UR52, RZ ;  /* 0x0000003404027c10 */ /* 0x000fca000ff7e0ff */
[----:B------:R-:W-:-:S05]  /*1220*/  IMAD.X R3, RZ, RZ, UR53, P3 ;  /* 0x00000035ff037e24 */ /* 0x000fca00098e06ff */
[----:B-1----:R1:W3:Y:S01]  /*1230*/  ATOMG.E.EXCH.STRONG.GPU PT, RZ, [R2], R5 ;  /* 0x0000000502ff73a8 */ /* 0x0022e200041ee100 */
[----:B------:R-:W-:-:S04]  /*1240*/  DEPBAR {5,4,3,2,1,0} ;  /* 0x0000003f0000791a */ /* 0x000fc80000000000 */
[----:B------:R1:W-:Y:S01]  /*1250*/  UTMACCTL.IV [UR52] ;  /* 0x00000000340079b9 */ /* 0x0003e20008000000 */
[----:B------:R-:W-:Y:S01]  /*1260*/  NOP ;  /* 0x0000000000007918 */ /* 0x000fe20000000000 */
.L_x_45:
[----:B------:R-:W-:Y:S05]  /*1270*/  @P0 BRA `(.L_x_46) ;  /* 0x00000000000c0947 */ /* 0x000fea0003800000 */
[----:B------:R0:W-:Y:S01]  /*1280*/  UTMACMDFLUSH ;  /* 0x00000000000079b7 */ /* 0x0001e20000000000 */
[----:B------:R-:W-:Y:S05]  /*1290*/  @P0 BRA `(.L_x_46) ;  /* 0x0000000000040947 */ /* 0x000fea0003800000 */
[----:B------:R-:W-:-:S04]  /*12a0*/  DEPBAR.LE SB0, 0x0 ;  /* 0x000080000000791a */ /* 0x000fc80000000000 */
.L_x_46:
[----:B------:R-:W-:Y:S05]  /*12b0*/  WARPSYNC.ALL ;  /* 0x0000000000007948 */ /* 0x000fea0003800000 */
[----:B---3--:R-:W-:Y:S01]  /*12c0*/  BAR.SYNC.DEFER_BLOCKING 0x0 ;  /* 0x0000000000007b1d */ /* 0x008fe20000010000 */
[----:B------:R-:W-:Y:S01]  /*12d0*/  R2UR UR7, R7 ;  /* 0x00000000070772ca */ /* 0x000fe200000e0000 */
[----:B------:R-:W-:Y:S01]  /*12e0*/  USHF.L.U32 UR31, UR54, 0x7, URZ ;  /* 0x00000007361f7899 */ /* 0x000fe2000800063f */
[----:B------:R-:W-:Y:S01]  /*12f0*/  IMAD.MOV.U32 R25, RZ, RZ, RZ ;  /* 0x000000ffff197224 */ /* 0x000fe200078e00ff */
[----:B------:R-:W-:Y:S01]  /*1300*/  USHF.L.U32 UR27, UR55, 0x7, URZ ;  /* 0x00000007371b7899 */ /* 0x000fe2000800063f */
[----:B------:R-:W-:Y:S01]  /*1310*/  CS2R R26, SRZ ;  /* 0x00000000001a7805 */ /* 0x000fe2000001ff00 */
[----:B------:R-:W-:Y:S01]  /*1320*/  VOTEU.ALL UP0, P2 ;  /* 0x00000000003f7886 */ /* 0x000fe20001000000 */
[----:B------:R-:W-:Y:S01]  /*1330*/  UMOV UR4, 0x1 ;  /* 0x0000000100047882 */ /* 0x000fe20000000000 */
[----:B------:R-:W-:-:S02]  /*1340*/  CS2R R28, SRZ ;  /* 0x00000000001c7805 */ /* 0x000fc4000001ff00 */
[----:B------:R-:W-:Y:S02]  /*1350*/  CS2R R30, SRZ ;  /* 0x00000000001e7805 */ /* 0x000fe4000001ff00 */
[----:B------:R-:W-:Y:S01]  /*1360*/  CS2R R32, SRZ ;  /* 0x0000000000207805 */ /* 0x000fe2000001ff00 */
[----:B------:R-:W-:-:S04]  /*1370*/  @!UP0 UIADD3 UR4, -UR4, 0x100000, URZ ;  /* 0x0010000004048890 */ /* 0x000fc8000fffe13f */
[----:B------:R-:W-:Y:S02]  /*1380*/  @!UP0 USHF.L.U32 UR5, UR4, 0xb, URZ ;  /* 0x0000000b04058899 */ /* 0x000fe4000800063f */
[----:B------:R-:W-:Y:S01]  /*1390*/  @!UP0 USHF.L.U32 UR4, UR4, 0x1, URZ ;  /* 0x0000000104048899 */ /* 0x000fe2000800063f */
[----:B------:R-:W-:Y:S01]  /*13a0*/  CS2R R34, SRZ ;  /* 0x0000000000227805 */ /* 0x000fe2000001ff00 */
[----:B------:R-:W-:Y:S01]  /*13b0*/  VOTEU.ALL UP0, P2 ;  /* 0x00000000003f7886 */ /* 0x000fe20001000000 */
[----:B------:R-:W-:Y:S02]  /*13c0*/  CS2R R36, SRZ ;  /* 0x0000000000247805 */ /* 0x000fe4000001ff00 */
[----:B------:R-:W-:Y:S02]  /*13d0*/  CS2R R38, SRZ ;  /* 0x0000000000267805 */ /* 0x000fe4000001ff00 */
[----:B------:R-:W-:Y:S02]  /*13e0*/  CS2R R40, SRZ ;  /* 0x0000000000287805 */ /* 0x000fe4000001ff00 */
[----:B------:R-:W-:-:S02]  /*13f0*/  CS2R R42, SRZ ;  /* 0x00000000002a7805 */ /* 0x000fc4000001ff00 */
[----:B------:R-:W-:Y:S02]  /*1400*/  CS2R R44, SRZ ;  /* 0x00000000002c7805 */ /* 0x000fe4000001ff00 */
[----:B------:R-:W-:Y:S02]  /*1410*/  CS2R R46, SRZ ;  /* 0x00000000002e7805 */ /* 0x000fe4000001ff00 */
[----:B------:R-:W-:Y:S02]  /*1420*/  CS2R R48, SRZ ;  /* 0x0000000000307805 */ /* 0x000fe4000001ff00 */
[----:B------:R-:W-:Y:S02]  /*1430*/  CS2R R50, SRZ ;  /* 0x0000000000327805 */ /* 0x000fe4000001ff00 */
[----:B------:R-:W-:Y:S02]  /*1440*/  CS2R R52, SRZ ;  /* 0x0000000000347805 */ /* 0x000fe4000001ff00 */
[----:B------:R-:W-:Y:S01]  /*1450*/  CS2R R54, SRZ ;  /* 0x0000000000367805 */ /* 0x000fe2000001ff00 */
[----:B------:R-:W3:Y:S02]  /*1460*/  FENCE.VIEW.ASYNC.S ;  /* 0x00000000000073c6 */ /* 0x000ee40000000000 */
[----:B---3--:R3:W1:Y:S01]  /*1470*/  @!UP0 SYNCS.EXCH.64 URZ, [UR6+0x10000], UR4 ;  /* 0x01000004063f85b2 */ /* 0x0086620008000100 */
[----:B------:R-:W-:-:S02]  /*1480*/  CS2R R56, SRZ ;  /* 0x0000000000387805 */ /* 0x000fc4000001ff00 */
[----:B------:R-:W-:Y:S02]  /*1490*/  CS2R R58, SRZ ;  /* 0x00000000003a7805 */ /* 0x000fe4000001ff00 */
[----:B------:R-:W-:Y:S02]  /*14a0*/  CS2R R60, SRZ ;  /* 0x00000000003c7805 */ /* 0x000fe4000001ff00 */
        /* <DEDUP_REMOVED lines=12> */
[----:B------:R-:W-:Y:S01]  /*1570*/  CS2R R86, SRZ ;  /* 0x0000000000567805 */ /* 0x000fe2000001ff00 */
[----:B-1----:R-:W-:Y:S06]  /*1580*/  @!P1 BRA `(.L_x_47) ;  /* 0x0000000400a89947 */ /* 0x002fec0003800000 */
[----:B---3--:R-:W-:Y:S01]  /*1590*/  UIADD3 UR5, UR6, 0x8000, URZ ;  /* 0x0000800006057890 */ /* 0x008fe2000fffe03f */
[----:B------:R-:W-:Y:S01]  /*15a0*/  CS2R R24, SRZ ;  /* 0x0000000000187805 */ /* 0x000fe2000001ff00 */
[----:B------:R-:W-:Y:S01]  /*15b0*/  UMOV UR4, URZ ;  /* 0x0000003f00047c82 */ /* 0x000fe20008000000 */
[----:B------:R-:W-:Y:S01]  /*15c0*/  CS2R R26, SRZ ;  /* 0x00000000001a7805 */ /* 0x000fe2000001ff00 */
[----:B------:R-:W-:Y:S01]  /*15d0*/  USHF.R.U32.HI UR5, URZ, 0x4, UR5 ;  /* 0x000000043f057899 */ /* 0x000fe20008011605 */
[----:B------:R-:W-:Y:S02]  /*15e0*/  CS2R R28, SRZ ;  /* 0x00000000001c7805 */ /* 0x000fe4000001ff00 */
[----:B------:R-:W-:Y:S02]  /*15f0*/  CS2R R30, SRZ ;  /* 0x00000000001e7805 */ /* 0x000fe4000001ff00 */
[----:B------:R-:W-:Y:S01]  /*1600*/  CS2R R32, SRZ ;  /* 0x0000000000207805 */ /* 0x000fe2000001ff00 */
[----:B------:R-:W-:Y:S01]  /*1610*/  USGXT.U32 UR18, UR5, 0xe ;  /* 0x0000000e0512789a */ /* 0x000fe20008000000 */
[----:B------:R-:W-:-:S02]  /*1620*/  CS2R R34, SRZ ;  /* 0x0000000000227805 */ /* 0x000fc4000001ff00 */
[----:B------:R-:W-:Y:S02]  /*1630*/  CS2R R36, SRZ ;  /* 0x0000000000247805 */ /* 0x000fe4000001ff00 */
[----:B------:R-:W-:Y:S01]  /*1640*/  CS2R R38, SRZ ;  /* 0x0000000000267805 */ /* 0x000fe2000001ff00 */
[----:B------:R-:W-:Y:S01]  /*1650*/  UIADD3 UR10, UP0, UR18, 0x2, URZ ;  /* 0x00000002120a7890 */ /* 0x000fe2000ff1e03f */
[----:B------:R-:W-:Y:S02]  /*1660*/  CS2R R40, SRZ ;  /* 0x0000000000287805 */ /* 0x000fe4000001ff00 */
[----:B------:R-:W-:Y:S02]  /*1670*/  CS2R R42, SRZ ;  /* 0x00000000002a7805 */ /* 0x000fe4000001ff00 */
[----:B------:R-:W-:Y:S01]  /*1680*/  CS2R R44, SRZ ;  /* 0x00000000002c7805 */ /* 0x000fe2000001ff00 */
[----:B------:R-:W-:Y:S01]  /*1690*/  UIADD3.X UR11, UR4, 0x40000040, URZ, UP0, !UPT ;  /* 0x40000040040b7890 */ /* 0x000fe200087fe43f */
        /* <DEDUP_REMOVED lines=20> */
[----:B------:R-:W-:Y:S01]  /*17e0*/  CS2R R86, SRZ ;  /* 0x0000000000567805 */ /* 0x000fe2000001ff00 */
[----:B------:R-:W-:Y:S02]  /*17f0*/  UIADD3.64 UR34, UR10, 0x2, URZ ;  /* 0x000000020a227897 */ /* 0x000fe4000fffe03f */
[----:B------:R-:W-:Y:S02]  /*1800*/  UIADD3.64 UR38, UR10, 0x4, URZ ;  /* 0x000000040a267897 */ /* 0x000fe4000fffe03f */
[----:B------:R-:W-:Y:S02]  /*1810*/  UIADD3.64 UR42, UR10, 0x3fe, URZ ;  /* 0x000003fe0a2a7897 */ /* 0x000fe4000fffe03f */
[----:B------:R-:W-:Y:S02]  /*1820*/  UIADD3.64 UR46, UR10, 0x400, URZ ;  /* 0x000004000a2e7897 */ /* 0x000fe4000fffe03f */
[----:B------:R-:W-:-:S02]  /*1830*/  UIADD3.64 UR50, UR10, 0x402, URZ ;  /* 0x000004020a327897 */ /* 0x000fc4000fffe03f */
[----:B------:R-:W-:-:S12]  /*1840*/  UIADD3.64 UR14, UR10, 0x404, URZ ;  /* 0x000004040a0e7897 */ /* 0x000fd8000fffe03f */
.L_x_49:
[----:B------:R-:W-:Y:S01]  /*1850*/  BAR.SYNC.DEFER_BLOCKING 0x0 ;  /* 0x0000000000007b1d */ /* 0x000fe20000010000 */
[----:B----4-:R-:W-:Y:S01]  /*1860*/  @!P2 IMAD.MOV.U32 R2, RZ, RZ, 0x10000 ;  /* 0x00010000ff02a424 */ /* 0x010fe200078e00ff */
[----:B------:R-:W-:Y:S01]  /*1870*/  ELECT P0, URZ, PT ;  /* 0x00000000003f782f */ /* 0x000fe20003800000 */
[----:B------:R-:W-:-:S03]  /*1880*/  ULOP3.LUT UR26, UR7, 0x1, URZ, 0xc0, !UPT ;  /* 0x00000001071a7892 */ /* 0x000fc6000f8ec03f */
[C---:B------:R-:W-:Y:S02]  /*1890*/  ISETP.LT.U32.AND P0, PT, R6.reuse, 0x40, P0 ;  /* 0x000000400600780c */ /* 0x040fe40000701070 */
[----:B------:R-:W-:Y:S01]  /*18a0*/  ELECT P1, URZ, PT ;  /* 0x00000000003f782f */ /* 0x000fe20003820000 */
[----:B------:R-:W-:Y:S02]  /*18b0*/  ULEA UR24, UR26, UR6, 0xe ;  /* 0x000000061a187291 */ /* 0x000fe4000f8e703f */
[----:B------:R-:W-:Y:S01]  /*18c0*/  ULEA UR26, UR26, UR4, 0x6 ;  /* 0x000000041a1a7291 */ /* 0x000fe2000f8e303f */
[----:B------:R-:W-:-:S06]  /*18d0*/  ISETP.LT.U32.AND P1, PT, R6, 0x40, P1 ;  /* 0x000000400600780c */ /* 0x000fcc0000f21070 */
[----:B------:R-:W-:Y:S01]  /*18e0*/  UMOV UR30, UR26 ;  /* 0x0000001a001e7c82 */ /* 0x000fe20008000000 */
[----:B------:R-:W-:Y:S01]  /*18f0*/  VOTEU.ANY UP0, P0 ;  /* 0x00000000003f7886 */ /* 0x000fe20000000100 */
[----:B------:R-:W-:Y:S01]  /*1900*/  VOTEU.ANY UP2, P0 ;  /* 0x00000000003f7886 */ /* 0x000fe20000040100 */
[----:B------:R1:W-:Y:S01]  /*1910*/  @!P2 SYNCS.ARRIVE.TRANS64 RZ, [UR6+0x10000], R2 ;  /* 0x01000002ffffa9a7 */ /* 0x0003e20008000006 */
[----:B------:R3:W-:Y:S06]  /*1920*/  MEMBAR.ALL.CTA ;  /* 0x0000000000007992 */ /* 0x0007ec0000008000 */
[----:B---3--:R-:W3:Y:S01]  /*1930*/  FENCE.VIEW.ASYNC.S ;  /* 0x00000000000073c6 */ /* 0x008ee20000000000 */
[----:B------:R-:W-:Y:S01]  /*1940*/  @UP0 UIADD3 UR25, UR6, 0x10000, URZ ;  /* 0x0001000006190890 */ /* 0x000fe2000fffe03f */
[----:B------:R-:W-:Y:S01]  /*1950*/  @UP0 UMOV UR8, UR20 ;  /* 0x0000001400080c82 */ /* 0x000fe20008000000 */
[----:B------:R-:W-:Y:S01]  /*1960*/  @UP0 UMOV UR9, UR21 ;  /* 0x0000001500090c82 */ /* 0x000fe20008000000 */
[----:B---3--:R-:W-:Y:S01]  /*1970*/  VOTEU.ANY UP1, P1 ;  /* 0x00000000003f7886 */ /* 0x008fe20000820100 */
[----:B------:R-:W-:Y:S01]  /*1980*/  VOTEU.ANY UP3, P1 ;  /* 0x00000000003f7886 */ /* 0x000fe20000860100 */
[----:B-1----:R-:W-:-:S03]  /*1990*/  SHF.L.U32 R2, R9, 0x1f, RZ ;  /* 0x0000001f09027819 */ /* 0x002fc600000006ff */
[----:B------:R-:W-:Y:S02]  /*19a0*/  @UP1 UIADD3 UR28, UR24, 0x8000, URZ ;  /* 0x00008000181c1890 */ /* 0x000fe4000fffe03f */
[----:B------:R-:W-:Y:S01]  /*19b0*/  @UP1 UIADD3 UR29, UR6, 0x10000, URZ ;  /* 0x00010000061d1890 */ /* 0x000fe2000fffe03f */
[----:B------:R-:W-:Y:S01]  /*19c0*/  @UP1 UMOV UR12, UR22 ;  /* 0x00000016000c1c82 */ /* 0x000fe20008000000 */
[----:B------:R-:W-:Y:S01]  /*19d0*/  @UP1 UMOV UR13, UR23 ;  /* 0x00000017000d1c82 */ /* 0x000fe20008000000 */
[----:B------:R-:W-:Y:S06]  /*19e0*/  BAR.SYNC.DEFER_BLOCKING 0x0 ;  /* 0x0000000000007b1d */ /* 0x000fec0000010000 */
[----:B------:R1:W-:Y:S02]  /*19f0*/  @UP2 UTMALDG.2D [UR24], [UR8] ;  /* 0x00000018080025b4 */ /* 0x0003e40008008000 */
[----:B------:R-:W-:Y:S06]  /*1a00*/  BAR.SYNC.DEFER_BLOCKING 0x0 ;  /* 0x0000000000007b1d */ /* 0x000fec0000010000 */
[----:B------:R1:W-:Y:S02]  /*1a10*/  @UP3 UTMALDG.2D [UR28], [UR12] ;  /* 0x0000001c0c0035b4 */ /* 0x0003e40008008000 */
[----:B------:R-:W-:Y:S06]  /*1a20*/  BAR.SYNC.DEFER_BLOCKING 0x0 ;  /* 0x0000000000007b1d */ /* 0x000fec0000010000 */
[----:B------:R-:W3:Y:S02]  /*1a30*/  SYNCS.PHASECHK.TRANS64.TRYWAIT P0, [UR6+0x10000], R2 ;  /* 0x01000002ff0075a7 */ /* 0x000ee40008000146 */
[----:B-1-3--:R-:W-:Y:S05]  /*1a40*/  @!P0 BRA `(.L_x_48) ;  /* 0x0000000400a48947 */ /* 0x00afea0003800000 */
.L_x_50:
[----:B------:R-:W-:Y:S01]  /*1a50*/  USHF.L.U32 UR5, UR7, 0x7, URZ ;  /* 0x0000000707057899 */ /* 0x000fe2000800063f */
[----:B------:R-:W-:Y:S02]  /*1a60*/  WARPGROUP.DEPBAR.LE gsb0, 0x0 ;  /* 0x00008000000079c5 */ /* 0x000fe40000010000 */
[----:B------:R-:W-:Y:S01]  /*1a70*/  WARPGROUP.ARRIVE ;  /* 0x00000000000079c5 */ /* 0x000fe20000000000 */
[----:B------:R-:W-:Y:S01]  /*1a80*/  ULOP3.LUT UR5, UR5, 0x200, URZ, 0xc0, !UPT ;  /* 0x0000020005057892 */ /* 0x000fe2000f8ec03f */
[----:B------:R-:W1:Y:S01]  /*1a90*/  LDC R2, c[0x0][0x230] ;  /* 0x00008c00ff027b82 */ /* 0x000e620000000800 */
[----:B------:R-:W-:Y:S01]  /*1aa0*/  UMOV UR19, 0x40000040 ;  /* 0x4000004000137882 */ /* 0x000fe20000000000 */
[----:B------:R-:W-:Y:S01]  /*1ab0*/  UMOV UR17, 0x40000040 ;  /* 0x4000004000117882 */ /* 0x000fe20000000000 */
[----:B------:R-:W-:Y:S01]  /*1ac0*/  ULEA.HI UR5, UR6, UR5, URZ, 0x1c ;  /* 0x0000000506057291 */ /* 0x000fe2000f8fe03f */
[----:B------:R-:W-:Y:S01]  /*1ad0*/  LOP3.LUT R9, R9, 0x1, RZ, 0x3c, !PT ;  /* 0x0000000109097812 */ /* 0x000fe200078e3cff */
[----:B------:R-:W-:-:S02]  /*1ae0*/  UIADD3 UR4, UR4, 0x80, URZ ;  /* 0x0000008004047890 */ /* 0x000fc4000fffe03f */
[----:B------:R-:W-:-:S03]  /*1af0*/  ULOP3.LUT UR16, UR5, 0x3fff, URZ, 0xc0, !UPT ;  /* 0x00003fff05107892 */ /* 0x000fc6000f8ec03f */
[----:B------:R-:W-:Y:S01]  /*1b00*/  UMOV UR5, URZ ;  /* 0x0000003f00057c82 */ /* 0x000fe20008000000 */
[----:B------:R-:W-:-:S04]  /*1b10*/  UIADD3 UR8, UP0, UR16, 0x2, URZ ;  /* 0x0000000210087890 */ /* 0x000fc8000ff1e03f */
[----:B------:R-:W-:Y:S01]  /*1b20*/  UIADD3.X UR9, UR5, 0x40000040, URZ, UP0, !UPT ;  /* 0x4000004005097890 */ /* 0x000fe200087fe43f */
[----:B------:R-:W-:Y:S03]  /*1b30*/  HGMMA.64x128x16.F32.BF16 R24, gdesc[UR16], R24 ;  /* 0x01e00000101879f0 */ /* 0x000fe60008701818 */
[----:B------:R-:W-:Y:S02]  /*1b40*/  UIADD3.64 UR32, UR8, 0x2, URZ ;  /* 0x0000000208207897 */ /* 0x000fe4000fffe03f */
[----:B------:R-:W-:Y:S02]  /*1b50*/  UIADD3.64 UR36, UR8, 0x4, URZ ;  /* 0x0000000408247897 */ /* 0x000fe4000fffe03f */
[----:B------:R-:W-:Y:S01]  /*1b60*/  UIADD3.64 UR40, UR8, 0x3fe, URZ ;  /* 0x000003fe08287897 */ /* 0x000fe2000fffe03f */
[----:B-1----:R-:W-:Y:S01]  /*1b70*/  ISETP.LE.AND P0, PT, R2, UR4, PT ;  /* 0x0000000402007c0c */ /* 0x002fe2000bf03270 */
[----:B------:R-:W-:-:S02]  /*1b80*/  UIADD3.64 UR44, UR8, 0x400, URZ ;  /* 0x00000400082c7897 */ /* 0x000fc4000fffe03f */
[----:B------:R-:W-:Y:S02]  /*1b90*/  UIADD3.64 UR48, UR8, 0x402, URZ ;  /* 0x0000040208307897 */ /* 0x000fe4000fffe03f */
[----:B------:R-:W-:Y:S02]  /*1ba0*/  UIADD3.64 UR12, UR8, 0x404, URZ ;  /* 0x00000404080c7897 */ /* 0x000fe4000fffe03f */
[----:B------:R-:W-:-:S12]  /*1bb0*/  HGMMA.64x128x16.F32.BF16 R24, gdesc[UR8], R24 ;  /* 0x01e00000081879f0 */ /* 0x000fd80008701818 */
[----:B------:R-:W-:-:S12]  /*1bc0*/  HGMMA.64x128x16.F32.BF16 R24, gdesc[UR32], R24 ;  /* 0x01e00000201879f0 */ /* 0x000fd80008701818 */
[----:B------:R-:W-:-:S12]  /*1bd0*/  HGMMA.64x128x16.F32.BF16 R24, gdesc[UR36], R24 ;  /* 0x01e00000241879f0 */ /* 0x000fd80008701818 */
[----:B------:R-:W-:-:S12]  /*1be0*/  HGMMA.64x128x16.F32.BF16 R24, gdesc[UR40], R24 ;  /* 0x01e00000281879f0 */ /* 0x000fd80008701818 */
[----:B------:R-:W-:-:S12]  /*1bf0*/  HGMMA.64x128x16.F32.BF16 R24, gdesc[UR44], R24 ;  /* 0x01e000002c1879f0 */ /* 0x000fd80008701818 */
[----:B------:R-:W-:-:S12]  /*1c00*/  HGMMA.64x128x16.F32.BF16 R24, gdesc[UR48], R24 ;  /* 0x01e00000301879f0 */ /* 0x000fd80008701818 */
[----:B------:R-:W-:Y:S01]  /*1c10*/  HGMMA.64x128x16.F32.BF16 R24, gdesc[UR12], R24, gsb0 ;  /* 0x01e000000c1879f0 */ /* 0x000fe20008001818 */
[----:B------:R-:W-:Y:S05]  /*1c20*/  @!P0 BRA `(.L_x_49) ;  /* 0xfffffffc00088947 */ /* 0x000fea000383ffff */
.L_x_47:
[C---:B----4-:R-:W-:Y:S01]  /*1c30*/  IMAD.SHL.U32 R2, R0.reuse, 0x80, RZ ;  /* 0x0000008000027824 */ /* 0x050fe200078e00ff */
[----:B------:R-:W-:Y:S02]  /*1c40*/  WARPGROUP.DEPBAR.LE gsb0, 0x0 ;  /* 0x00008000000079c5 */ /* 0x000fe40000010000 */
[----:B------:R-:W-:Y:S01]  /*1c50*/  IMAD.SHL.U32 R3, R0, 0x10, RZ ;  /* 0x0000001000037824 */ /* 0x000fe200078e00ff */
[----:B------:R-:W-:Y:S01]  /*1c60*/  BAR.SYNC.DEFER_BLOCKING 0x0 ;  /* 0x0000000000007b1d */ /* 0x000fe20000010000 */
[----:B------:R-:W-:Y:S02]  /*1c70*/  LOP3.LUT R2, R2, 0x780, RZ, 0xc0, !PT ;  /* 0x0000078002027812 */ /* 0x000fe400078ec0ff */
[----:B------:R-:W-:Y:S02]  /*1c80*/  ELECT P0, URZ, PT ;  /* 0x00000000003f782f */ /* 0x000fe40003800000 */
[----:B------:R-:W-:Y:S01]  /*1c90*/  F2FP.BF16.F32.PACK_AB R24, R25, R24 ;  /* 0x000000181918723e */ /* 0x000fe200000010ff */
[----:B------:R-:W-:Y:S01]  /*1ca0*/  ULOP3.LUT UR7, UR7, 0x1, URZ, 0xc0, !UPT ;  /* 0x0000000107077892 */ /* 0x000fe2000f8ec03f */
[----:B------:R-:W-:Y:S01]  /*1cb0*/  LOP3.LUT R3, R2, 0x70, R3, 0xf8, !PT ;  /* 0x0000007002037812 */ /* 0x000fe200078ef803 */
[----:B------:R-:W-:Y:S01]  /*1cc0*/  UMOV UR10, UR27 ;  /* 0x0000001b000a7c82 */ /* 0x000fe20008000000 */
[----:B------:R-:W-:Y:S01]  /*1cd0*/  F2FP.BF16.F32.PACK_AB R25, R27, R26 ;  /* 0x0000001a1b19723e */ /* 0x000fe200000010ff */
[----:B------:R-:W-:Y:S01]  /*1ce0*/  ULEA UR9, UR7, UR31, 0x6 ;  /* 0x0000001f07097291 */ /* 0x000fe2000f8e303f */
[----:B------:R-:W-:Y:S01]  /*1cf0*/  LOP3.LUT R3, R3, 0x10, R0, 0x78, !PT ;  /* 0x0000001003037812 */ /* 0x000fe200078e7800 */
[----:B------:R-:W-:Y:S01]  /*1d00*/  IMAD.SHL.U32 R0, R0, 0x40, RZ ;  /* 0x0000004000007824 */ /* 0x000fe200078e00ff */
[----:B------:R-:W-:Y:S01]  /*1d10*/  F2FP.BF16.F32.PACK_AB R56, R57, R56 ;  /* 0x000000383938723e */ /* 0x000fe200000010ff */
[----:B------:R-:W-:Y:S01]  /*1d20*/  ULEA UR8, UR7, UR6, 0xe ;  /* 0x0000000607087291 */ /* 0x000fe2000f8e703f */
[----:B------:R-:W-:-:S02]  /*1d30*/  F2FP.BF16.F32.PACK_AB R26, R29, R28 ;  /* 0x0000001c1d1a723e */ /* 0x000fc400000010ff */
[----:B------:R-:W-:Y:S02]  /*1d40*/  LOP3.LUT R0, R3, 0x3800, R0, 0xf8, !PT ;  /* 0x0000380003007812 */ /* 0x000fe400078ef800 */
[----:B------:R-:W-:Y:S02]  /*1d50*/  F2FP.BF16.F32.PACK_AB R27, R31, R30 ;  /* 0x0000001e1f1b723e */ /* 0x000fe400000010ff */
[C---:B------:R-:W-:Y:S01]  /*1d60*/  LOP3.LUT R3, R0.reuse, 0x20, RZ, 0x3c, !PT ;  /* 0x0000002000037812 */ /* 0x040fe200078e3cff */
[C---:B------:R-:W-:Y:S01]  /*1d70*/  VIADD R2, R0.reuse, UR6 ;  /* 0x0000000600027c36 */ /* 0x040fe20008000000 */
[----:B------:R-:W-:Y:S02]  /*1d80*/  LOP3.LUT R4, R0, 0x40, RZ, 0x3c, !PT ;  /* 0x0000004000047812 */ /* 0x000fe400078e3cff */
[----:B------:R-:W-:Y:S01]  /*1d90*/  F2FP.BF16.F32.PACK_AB R32, R33, R32 ;  /* 0x000000202120723e */ /* 0x000fe200000010ff */
[----:B------:R-:W-:Y:S01]  /*1da0*/  VIADD R3, R3, UR6 ;  /* 0x0000000603037c36 */ /* 0x000fe20008000000 */
[----:B------:R-:W-:Y:S01]  /*1db0*/  F2FP.BF16.F32.PACK_AB R57, R59, R58 ;  /* 0x0000003a3b39723e */ /* 0x000fe200000010ff */
[----:B------:R-:W1:Y:S01]  /*1dc0*/  @!P2 SYNCS.CCTL.IV [UR6+0x10000] ;  /* 0x01000000ff00a9b1 */ /* 0x000e620008000006 */
[----:B------:R-:W-:Y:S01]  /*1dd0*/  F2FP.BF16.F32.PACK_AB R33, R35, R34 ;  /* 0x000000222321723e */ /* 0x000fe200000010ff */
[----:B------:R-:W-:Y:S01]  /*1de0*/  VIADD R4, R4, UR6 ;  /* 0x0000000604047c36 */ /* 0x000fe20008000000 */
[----:B------:R-:W-:Y:S01]  /*1df0*/  F2FP.BF16.F32.PACK_AB R58, R61, R60 ;  /* 0x0000003c3d3a723e */ /* 0x000fe200000010ff */
[----:B-1----:R-:W-:Y:S01]  /*1e00*/  STSM.16.M88.4 [R2], R24 ;  /* 0x0000001802007844 */ /* 0x002fe20000000200 */
[----:B------:R-:W-:-:S02]  /*1e10*/  F2FP.BF16.F32.PACK_AB R59, R63, R62 ;  /* 0x0000003e3f3b723e */ /* 0x000fc400000010ff */
[----:B------:R-:W-:Y:S02]  /*1e20*/  F2FP.BF16.F32.PACK_AB R64, R65, R64 ;  /* 0x000000404140723e */ /* 0x000fe400000010ff */
[----:B------:R-:W-:Y:S01]  /*1e30*/  LOP3.LUT R0, R0, 0x60, RZ, 0x3c, !PT ;  /* 0x0000006000007812 */ /* 0x000fe200078e3cff */
[----:B------:R-:W-:Y:S01]  /*1e40*/  STSM.16.M88.4 [R2+0x4000], R56 ;  /* 0x0040003802007844 */ /* 0x000fe20000000200 */
[----:B------:R-:W-:Y:S02]  /*1e50*/  F2FP.BF16.F32.PACK_AB R34, R37, R36 ;  /* 0x000000242522723e */ /* 0x000fe400000010ff */
[----:B------:R-:W-:Y:S01]  /*1e60*/  F2FP.BF16.F32.PACK_AB R35, R39, R38 ;  /* 0x000000262723723e */ /* 0x000fe200000010ff */
[----:B------:R-:W-:Y:S01]  /*1e70*/  VIADD R0, R0, UR6 ;  /* 0x0000000600007c36 */ /* 0x000fe20008000000 */
[----:B------:R-:W-:Y:S02]  /*1e80*/  F2FP.BF16.F32.PACK_AB R40, R41, R40 ;  /* 0x000000282928723e */ /* 0x000fe400000010ff */
[----:B------:R-:W-:Y:S01]  /*1e90*/  F2FP.BF16.F32.PACK_AB R65, R67, R66 ;  /* 0x000000424341723e */ /* 0x000fe200000010ff */
[----:B------:R-:W-:Y:S01]  /*1ea0*/  STSM.16.M88.4 [R3], R32 ;  /* 0x0000002003007844 */ /* 0x000fe20000000200 */
[----:B------:R-:W-:-:S02]  /*1eb0*/  F2FP.BF16.F32.PACK_AB R41, R43, R42 ;  /* 0x0000002a2b29723e */ /* 0x000fc400000010ff */
[----:B------:R-:W-:Y:S02]  /*1ec0*/  F2FP.BF16.F32.PACK_AB R66, R69, R68 ;  /* 0x000000444542723e */ /* 0x000fe400000010ff */
[----:B------:R-:W-:Y:S02]  /*1ed0*/  F2FP.BF16.F32.PACK_AB R67, R71, R70 ;  /* 0x000000464743723e */ /* 0x000fe400000010ff */
[----:B------:R-:W-:Y:S02]  /*1ee0*/  F2FP.BF16.F32.PACK_AB R72, R73, R72 ;  /* 0x000000484948723e */ /* 0x000fe400000010ff */
[----:B------:R-:W-:Y:S01]  /*1ef0*/  F2FP.BF16.F32.PACK_AB R42, R45, R44 ;  /* 0x0000002c2d2a723e */ /* 0x000fe200000010ff */
[----:B------:R-:W-:Y:S01]  /*1f00*/  STSM.16.M88.4 [R3+0x4000], R64 ;  /* 0x0040004003007844 */ /* 0x000fe20000000200 */
[----:B------:R-:W-:Y:S02]  /*1f10*/  F2FP.BF16.F32.PACK_AB R43, R47, R46 ;  /* 0x0000002e2f2b723e */ /* 0x000fe400000010ff */
[----:B------:R-:W-:-:S02]  /*1f20*/  F2FP.BF16.F32.PACK_AB R48, R49, R48 ;  /* 0x000000303130723e */ /* 0x000fc400000010ff */
[----:B------:R-:W-:Y:S01]  /*1f30*/  F2FP.BF16.F32.PACK_AB R73, R75, R74 ;  /* 0x0000004a4b49723e */ /* 0x000fe200000010ff */
[----:B------:R-:W-:Y:S01]  /*1f40*/  STSM.16.M88.4 [R4], R40 ;  /* 0x0000002804007844 */ /* 0x000fe20000000200 */
[----:B------:R-:W-:Y:S02]  /*1f50*/  F2FP.BF16.F32.PACK_AB R49, R51, R50 ;  /* 0x000000323331723e */ /* 0x000fe400000010ff */
[----:B------:R-:W-:Y:S02]  /*1f60*/  F2FP.BF16.F32.PACK_AB R74, R77, R76 ;  /* 0x0000004c4d4a723e */ /* 0x000fe400000010ff */
[----:B------:R-:W-:Y:S02]  /*1f70*/  F2FP.BF16.F32.PACK_AB R75, R79, R78 ;  /* 0x0000004e4f4b723e */ /* 0x000fe400000010ff */
[----:B------:R-:W-:Y:S02]  /*1f80*/  F2FP.BF16.F32.PACK_AB R80, R81, R80 ;  /* 0x000000505150723e */ /* 0x000fe400000010ff */
[----:B------:R-:W-:Y:S01]  /*1f90*/  F2FP.BF16.F32.PACK_AB R50, R53, R52 ;  /* 0x000000343532723e */ /* 0x000fe200000010ff */
[----:B------:R-:W-:Y:S01]  /*1fa0*/  STSM.16.M88.4 [R4+0x4000], R72 ;  /* 0x0040004804007844 */ /* 0x000fe20000000200 */
[----:B------:R-:W-:-:S02]  /*1fb0*/  F2FP.BF16.F32.PACK_AB R51, R55, R54 ;  /* 0x000000363733723e */ /* 0x000fc400000010ff */
[----:B------:R-:W-:Y:S02]  /*1fc0*/  F2FP.BF16.F32.PACK_AB R81, R83, R82 ;  /* 0x000000525351723e */ /* 0x000fe400000010ff */
[----:B------:R-:W-:Y:S01]  /*1fd0*/  F2FP.BF16.F32.PACK_AB R82, R85, R84 ;  /* 0x000000545552723e */ /* 0x000fe200000010ff */
[----:B------:R-:W-:Y:S01]  /*1fe0*/  STSM.16.M88.4 [R0], R48 ;  /* 0x0000003000007844 */ /* 0x000fe20000000200 */
[----:B------:R-:W-:Y:S02]  /*1ff0*/  F2FP.BF16.F32.PACK_AB R83, R87, R86 ;  /* 0x000000565753723e */ /* 0x000fe400000010ff */
[----:B------:R-:W-:-:S03]  /*2000*/  ISETP.LT.U32.AND P0, PT, R6, 0x40, P0 ;  /* 0x000000400600780c */ /* 0x000fc60000701070 */
[----:B------:R-:W-:Y:S01]  /*2010*/  STSM.16.M88.4 [R0+0x4000], R80 ;  /* 0x0040005000007844 */ /* 0x000fe20000000200 */
[----:B------:R1:W-:Y:S06]  /*2020*/  MEMBAR.ALL.CTA ;  /* 0x0000000000007992 */ /* 0x0003ec0000008000 */
[----:B-1----:R-:W1:Y:S03]  /*2030*/  FENCE.VIEW.ASYNC.S ;  /* 0x00000000000073c6 */ /* 0x002e660000000000 */
[----:B-1----:R-:W-:Y:S01]  /*2040*/  VOTEU.ANY UP0, P0 ;  /* 0x00000000003f7886 */ /* 0x002fe20000000100 */
[----:B------:R-:W-:-:S04]  /*2050*/  VOTEU.ANY UP1, P0 ;  /* 0x00000000003f7886 */ /* 0x000fc80000020100 */
[----:B---3--:R-:W-:Y:S01]  /*2060*/  @UP0 UMOV UR4, UR52 ;  /* 0x0000003400040c82 */ /* 0x008fe20008000000 */
[----:B------:R-:W-:Y:S01]  /*2070*/  @UP0 UMOV UR5, UR53 ;  /* 0x0000003500050c82 */ /* 0x000fe20008000000 */
[----:B------:R-:W-:Y:S06]  /*2080*/  BAR.SYNC.DEFER_BLOCKING 0x0 ;  /* 0x0000000000007b1d */ /* 0x000fec0000010000 */
[----:B------:R1:W-:Y:S01]  /*2090*/  @UP1 UTMASTG.2D [UR8], [UR4] ;  /* 0x00000008040013b5 */ /* 0x0003e20008008000 */
[----:B------:R0:W-:Y:S01]  /*20a0*/  UTMACMDFLUSH ;  /* 0x00000000000079b7 */ /* 0x0001e20000000000 */
[----:B------:R-:W-:-:S04]  /*20b0*/  DEPBAR.LE SB0, 0x0 ;  /* 0x000080000000791a */ /* 0x000fc80000000000 */
[----:B------:R-:W-:Y:S06]  /*20c0*/  BAR.SYNC.DEFER_BLOCKING 0x0 ;  /* 0x0000000000007b1d */ /* 0x000fec0000010000 */
[----:B-1----:R-:W-:Y:S05]  /*20d0*/  EXIT ;  /* 0x000000000000794d */ /* 0x002fea0003800000 */
.L_x_48:
[----:B------:R-:W1:Y:S02]  /*20e0*/  SYNCS.PHASECHK.TRANS64.TRYWAIT P0, [UR6+0x10000], R2 ;  /* 0x01000002ff0075a7 */ /* 0x000e640008000146 */
[----:B-1----:R-:W-:Y:S05]  /*20f0*/  @!P0 BRA `(.L_x_48) ;  /* 0xfffffffc00f88947 */ /* 0x002fea000383ffff */
[----:B------:R-:W-:Y:S05]  /*2100*/  BRA `(.L_x_50) ;  /* 0xfffffff800507947 */ /* 0x000fea000383ffff */
.L_x_51:
[----:B------:R-:W-:-:S00]  /*2110*/  BRA `(.L_x_51) ;  /* 0xfffffffc00fc7947 */ /* 0x000fc0000383ffff */
[----:B------:R-:W-:-:S00]  /*2120*/  NOP ;  /* 0x0000000000007918 */ /* 0x000fc00000000000 */
        /* <DEDUP_REMOVED lines=13> */
.L_x_52:


//--------------------- .nv.shared.gluon_wgmma    --------------------------
	.section	.nv.shared.gluon_wgmma,"aw",@nobits
	.sectionflags	@""
	.align	16
	.zero		1024


//--------------------- .nv.shared.reserved.0     --------------------------
	.section	.nv.shared.reserved.0,"aw",@nobits
	.weak		__nv_reservedSMEM_offset_0_alias
	.size		__nv_reservedSMEM_offset_0_alias, 0, 0
	.other		__nv_reservedSMEM_offset_0_alias,@"STO_CUDA_RESERVED_SHARED STV_DEFAULT"
__nv_reservedSMEM_offset_0_alias:
	.zero		0


//--------------------- .nv.constant0.gluon_wgmma --------------------------
	.section	.nv.constant0.gluon_wgmma,"a",@progbits
	.sectionflags	@""
	.align	4
.nv.constant0.gluon_wgmma:
	.zero		608


//--------------------- SYMBOLS --------------------------

	.type		.nv.reservedSmem.offset0,@object
	.size		.nv.reservedSmem.offset0,0x4
